def matmul_kernel(
    a_ptr,
    b_ptr,
    c_ptr,
    M,
    N,
    K,
    stride_am,
    stride_ak,
    stride_bk,
    stride_bn,
    stride_cm,
    stride_cn,
    BLOCK_M: tl.constexpr,
    BLOCK_N: tl.constexpr,
    BLOCK_K: tl.constexpr,
    GROUP_M: tl.constexpr,
):
    pid = tl.program_id(axis=0)
    num_pid_m = tl.cdiv(M, BLOCK_M)
    num_pid_n = tl.cdiv(N, BLOCK_N)
    num_pid_in_group = GROUP_M * num_pid_n
    group_id = pid // num_pid_in_group
    first_pid_m = group_id * GROUP_M
    group_size_m = min(num_pid_m - first_pid_m, GROUP_M)
    pid_m = first_pid_m + ((pid % num_pid_in_group) % group_size_m)
    pid_n = (pid % num_pid_in_group) // group_size_m

    offs_am = (pid_m * BLOCK_M + tl.arange(0, BLOCK_M)) % M
    offs_bn = (pid_n * BLOCK_N + tl.arange(0, BLOCK_N)) % N
    offs_k = tl.arange(0, BLOCK_K)
    a_ptrs = a_ptr + offs_am[:, None] * stride_am + offs_k[None, :] * stride_ak
    b_ptrs = b_ptr + offs_k[:, None] * stride_bk + offs_bn[None, :] * stride_bn

    acc = tl.zeros((BLOCK_M, BLOCK_N), dtype=tl.float32)
    for kk in range(0, tl.cdiv(K, BLOCK_K)):
        a = tl.load(a_ptrs, mask=offs_k[None, :] < K - kk * BLOCK_K, other=0.0)
        b = tl.load(b_ptrs, mask=offs_k[:, None] < K - kk * BLOCK_K, other=0.0)
        acc = tl.dot(a, b, acc)
        a_ptrs += BLOCK_K * stride_ak
        b_ptrs += BLOCK_K * stride_bk

    c = acc.to(c_ptr.dtype.element_ty)
    offs_cm = pid_m * BLOCK_M + tl.arange(0, BLOCK_M)
    offs_cn = pid_n * BLOCK_N + tl.arange(0, BLOCK_N)
    c_ptrs = c_ptr + offs_cm[:, None] * stride_cm + offs_cn[None, :] * stride_cn
    mask = (offs_cm[:, None] < M) & (offs_cn[None, :] < N)
    tl.store(c_ptrs, c, mask=mask)

# config = {"BLOCK_K": 128, "BLOCK_M": 64, "BLOCK_N": 128, "GROUP_M": 8, "arch": "sm_100", "dtype": "fp8e5m2", "num_ctas": 4, "num_stages": 3, "num_warps": 4}
# arch = sm_100


// ===== COMPILED SASS (sm_100a) =====

	.target	sm_100a

	.elftype	@"ET_EXEC"


//--------------------- .note.nv.tkinfo           --------------------------
	.section	.note.nv.tkinfo,"",@"SHT_NOTE"
	.sectionflags	@"SHF_NOTE_NV_TKINFO"
	.tkinfo
        /*0018*/ 	.word	0x00000081
        /*0030*/ 	.string	""
        /*0030*/ 	.string	"ptxas-blackwell"
        /*0030*/ 	.string	"Cuda compilation tools, release 12.9, V12.9.86"
        /*0030*/ 	.string	"Build cuda_12.9.r12.9/compiler.36037853_0"
        /*0030*/ 	.string	"-v  -suppress-debug-info  -lineinfo  -arch sm_100a "



//--------------------- .note.nv.cuver            --------------------------
	.section	.note.nv.cuver,"",@"SHT_NOTE"
	.sectionflags	@"SHF_NOTE_NV_CUVER"
        /*0018*/ 	.short	0x0001
        /*001a*/ 	.short	0x0064
        /*001c*/ 	.short	0x0001
        /*001e*/ 	.short	0x0000
        /*0020*/ 	.short	0x0001
        /*0022*/ 	.short	0x0000


//--------------------- .nv.info                  --------------------------
	.section	.nv.info,"",@"SHT_CUDA_INFO"
	.align	4


	//----- nvinfo : EIATTR_REGCOUNT
	.align		4
        /*0000*/ 	.byte	0x04, 0x2f
        /*0002*/ 	.short	(.L_4 - .L_3)
	.align		4
.L_3:
        /*0004*/ 	.word	index@(matmul_kernel)
        /*0008*/ 	.word	0x000000ff


	//----- nvinfo : EIATTR_FRAME_SIZE
	.align		4
.L_4:
        /*000c*/ 	.byte	0x04, 0x11
        /*000e*/ 	.short	(.L_6 - .L_5)
	.align		4
.L_5:
        /*0010*/ 	.word	index@($__internal_2_$__cuda_sm10x_tcgen05_guardrail_trap_unallocated_columns_being_dealloced)
        /*0014*/ 	.word	0x00000048


	//----- nvinfo : EIATTR_FRAME_SIZE
	.align		4
.L_6:
        /*0018*/ 	.byte	0x04, 0x11
        /*001a*/ 	.short	(.L_8 - .L_7)
	.align		4
.L_7:
        /*001c*/ 	.word	index@($__internal_1_$__cuda_sm10x_tcgen05_guardrail_trap_phase_invalid_during_alloc)
        /*0020*/ 	.word	0x00000048


	//----- nvinfo : EIATTR_FRAME_SIZE
	.align		4
.L_8:
        /*0024*/ 	.byte	0x04, 0x11
        /*0026*/ 	.short	(.L_10 - .L_9)
	.align		4
.L_9:
        /*0028*/ 	.word	index@($__internal_0_$__cuda_sm10x_tcgen05_guardrail_trap_col_being_dealloced_not_returned_by_alloc)
        /*002c*/ 	.word	0x00000048


	//----- nvinfo : EIATTR_FRAME_SIZE
	.align		4
.L_10:
        /*0030*/ 	.byte	0x04, 0x11
        /*0032*/ 	.short	(.L_12 - .L_11)
	.align		4
.L_11:
        /*0034*/ 	.word	index@(matmul_kernel)
        /*0038*/ 	.word	0x00000048


	//----- nvinfo : EIATTR_MIN_STACK_SIZE
	.align		4
.L_12:
        /*003c*/ 	.byte	0x04, 0x12
        /*003e*/ 	.short	(.L_14 - .L_13)
	.align		4
.L_13:
        /*0040*/ 	.word	index@(matmul_kernel)
        /*0044*/ 	.word	0x00000048
.L_14:


//--------------------- .nv.info.matmul_kernel    --------------------------
	.section	.nv.info.matmul_kernel,"",@"SHT_CUDA_INFO"
	.sectionflags	@""
	.align	4


	//----- nvinfo : EIATTR_CUDA_API_VERSION
	.align		4
        /*0000*/ 	.byte	0x04, 0x37
        /*0002*/ 	.short	(.L_16 - .L_15)
.L_15:
        /*0004*/ 	.word	0x00000081


	//----- nvinfo : EIATTR_KPARAM_INFO
	.align		4
.L_16:
        /*0008*/ 	.byte	0x04, 0x17
        /*000a*/ 	.short	(.L_18 - .L_17)
.L_17:
        /*000c*/ 	.word	0x00000000
        /*0010*/ 	.short	0x000d
        /*0012*/ 	.short	0x0048
        /*0014*/ 	.byte	0x00, 0xf4, 0x21, 0x00


	//----- nvinfo : EIATTR_KPARAM_INFO
	.align		4
.L_18:
        /*0018*/ 	.byte	0x04, 0x17
        /*001a*/ 	.short	(.L_20 - .L_19)
.L_19:
        /*001c*/ 	.word	0x00000000
        /*0020*/ 	.short	0x000c
        /*0022*/ 	.short	0x0040
        /*0024*/ 	.byte	0x00, 0xf4, 0x21, 0x00


	//----- nvinfo : EIATTR_KPARAM_INFO
	.align		4
.L_20:
        /*0028*/ 	.byte	0x04, 0x17
        /*002a*/ 	.short	(.L_22 - .L_21)
.L_21:
        /*002c*/ 	.word	0x00000000
        /*0030*/ 	.short	0x000b
        /*0032*/ 	.short	0x0038
        /*0034*/ 	.byte	0x00, 0xf0, 0x11, 0x00


	//----- nvinfo : EIATTR_KPARAM_INFO
	.align		4
.L_22:
        /*0038*/ 	.byte	0x04, 0x17
        /*003a*/ 	.short	(.L_24 - .L_23)
.L_23:
        /*003c*/ 	.word	0x00000000
        /*0040*/ 	.short	0x000a
        /*0042*/ 	.short	0x0034
        /*0044*/ 	.byte	0x00, 0xf0, 0x11, 0x00


	//----- nvinfo : EIATTR_KPARAM_INFO
	.align		4
.L_24:
        /*0048*/ 	.byte	0x04, 0x17
        /*004a*/ 	.short	(.L_26 - .L_25)
.L_25:
        /*004c*/ 	.word	0x00000000
        /*0050*/ 	.short	0x0009
        /*0052*/ 	.short	0x0030
        /*0054*/ 	.byte	0x00, 0xf0, 0x11, 0x00


	//----- nvinfo : EIATTR_KPARAM_INFO
	.align		4
.L_26:
        /*0058*/ 	.byte	0x04, 0x17
        /*005a*/ 	.short	(.L_28 - .L_27)
.L_27:
        /*005c*/ 	.word	0x00000000
        /*0060*/ 	.short	0x0008
        /*0062*/ 	.short	0x002c
        /*0064*/ 	.byte	0x00, 0xf0, 0x11, 0x00


	//----- nvinfo : EIATTR_KPARAM_INFO
	.align		4
.L_28:
        /*0068*/ 	.byte	0x04, 0x17
        /*006a*/ 	.short	(.L_30 - .L_29)
.L_29:
        /*006c*/ 	.word	0x00000000
        /*0070*/ 	.short	0x0007
        /*0072*/ 	.short	0x0028
        /*0074*/ 	.byte	0x00, 0xf0, 0x11, 0x00


	//----- nvinfo : EIATTR_KPARAM_INFO
	.align		4
.L_30:
        /*0078*/ 	.byte	0x04, 0x17
        /*007a*/ 	.short	(.L_32 - .L_31)
.L_31:
        /*007c*/ 	.word	0x00000000
        /*0080*/ 	.short	0x0006
        /*0082*/ 	.short	0x0024
        /*0084*/ 	.byte	0x00, 0xf0, 0x11, 0x00


	//----- nvinfo : EIATTR_KPARAM_INFO
	.align		4
.L_32:
        /*0088*/ 	.byte	0x04, 0x17
        /*008a*/ 	.short	(.L_34 - .L_33)
.L_33:
        /*008c*/ 	.word	0x00000000
        /*0090*/ 	.short	0x0005
        /*0092*/ 	.short	0x0020
        /*0094*/ 	.byte	0x00, 0xf0, 0x11, 0x00


	//----- nvinfo : EIATTR_KPARAM_INFO
	.align		4
.L_34:
        /*0098*/ 	.byte	0x04, 0x17
        /*009a*/ 	.short	(.L_36 - .L_35)
.L_35:
        /*009c*/ 	.word	0x00000000
        /*00a0*/ 	.short	0x0004
        /*00a2*/ 	.short	0x001c
        /*00a4*/ 	.byte	0x00, 0xf0, 0x11, 0x00


	//----- nvinfo : EIATTR_KPARAM_INFO
	.align		4
.L_36:
        /*00a8*/ 	.byte	0x04, 0x17
        /*00aa*/ 	.short	(.L_38 - .L_37)
.L_37:
        /*00ac*/ 	.word	0x00000000
        /*00b0*/ 	.short	0x0003
        /*00b2*/ 	.short	0x0018
        /*00b4*/ 	.byte	0x00, 0xf0, 0x11, 0x00


	//----- nvinfo : EIATTR_KPARAM_INFO
	.align		4
.L_38:
        /*00b8*/ 	.byte	0x04, 0x17
        /*00ba*/ 	.short	(.L_40 - .L_39)
.L_39:
        /*00bc*/ 	.word	0x00000000
        /*00c0*/ 	.short	0x0002
        /*00c2*/ 	.short	0x0010
        /*00c4*/ 	.byte	0x00, 0xf4, 0x21, 0x00


	//----- nvinfo : EIATTR_KPARAM_INFO
	.align		4
.L_40:
        /*00c8*/ 	.byte	0x04, 0x17
        /*00ca*/ 	.short	(.L_42 - .L_41)
.L_41:
        /*00cc*/ 	.word	0x00000000
        /*00d0*/ 	.short	0x0001
        /*00d2*/ 	.short	0x0008
        /*00d4*/ 	.byte	0x00, 0xf4, 0x21, 0x00


	//----- nvinfo : EIATTR_KPARAM_INFO
	.align		4
.L_42:
        /*00d8*/ 	.byte	0x04, 0x17
        /*00da*/ 	.short	(.L_44 - .L_43)
.L_43:
        /*00dc*/ 	.word	0x00000000
        /*00e0*/ 	.short	0x0000
        /*00e2*/ 	.short	0x0000
        /*00e4*/ 	.byte	0x00, 0xf4, 0x21, 0x00


	//----- nvinfo : EIATTR_EXPLICIT_CLUSTER
	.align		4
.L_44:
        /*00e8*/ 	.byte	0x01, 0x3e
	.zero		2


	//----- nvinfo : EIATTR_CTA_PER_CLUSTER
	.align		4
        /*00ec*/ 	.byte	0x04, 0x3d
        /*00ee*/ 	.short	(.L_46 - .L_45)
.L_45:
        /*00f0*/ 	.word	0x00000004
        /*00f4*/ 	.word	0x00000001
        /*00f8*/ 	.word	0x00000001


	//----- nvinfo : EIATTR_AT_ENTRY_FRAGMENTS
	.align		4
.L_46:
        /*00fc*/ 	.byte	0x04, 0x4f
        /*00fe*/ 	.short	(.L_48 - .L_47)


	//   ....[0]....
.L_47:
        /*0100*/ 	.word	0x00000004


	//----- nvinfo : EIATTR_RESERVED_SMEM_USED
	.align		4
.L_48:
        /*0104*/ 	.byte	0x01, 0x41
	.zero		2


	//----- nvinfo : EIATTR_SPARSE_MMA_MASK
	.align		4
        /*0108*/ 	.byte	0x03, 0x50
        /*010a*/ 	.short	0x0000


	//----- nvinfo : EIATTR_TCGEN05_1CTA_USED
	.align		4
        /*010c*/ 	.byte	0x01, 0x51
	.zero		2


	//----- nvinfo : EIATTR_MAXREG_COUNT
	.align		4
        /*0110*/ 	.byte	0x03, 0x1b
        /*0112*/ 	.short	0x00ff


	//----- nvinfo : EIATTR_NUM_BARRIERS
	.align		4
        /*0114*/ 	.byte	0x02, 0x4c
        /*0116*/ 	.byte	0x01
	.zero		1


	//----- nvinfo : EIATTR_ANNOTATIONS
	.align		4
        /*0118*/ 	.byte	0x04, 0x55
        /*011a*/ 	.short	(.L_50 - .L_49)


	//   ....[0]....
.L_49:
        /*011c*/ 	.word	0x00000001
        /*0120*/ 	.byte	0x30, 0x0a, 0x00, 0x00, 0x01, 0x00, 0x00, 0x00, 0x60, 0x55, 0x00, 0x00, 0x01, 0x00, 0x00, 0x00
        /* <DEDUP_REMOVED lines=20> */
        /*0270*/ 	.byte	0xd0, 0xab, 0x00, 0x00, 0x01, 0x00, 0x00, 0x00, 0xf0, 0xab, 0x00, 0x00


	//----- nvinfo : EIATTR_INT_WARP_WIDE_INSTR_OFFSETS
	.align		4
.L_50:
        /*027c*/ 	.byte	0x04, 0x31
        /*027e*/ 	.short	(.L_52 - .L_51)


	//   ....[0]....
.L_51:
        /*0280*/ 	.word	0x00000d20


	//   ....[1]....
        /*0284*/ 	.word	0x00000d30


	//   ....[2]....
        /*0288*/ 	.word	0x000037e0


	//   ....[3]....
        /*028c*/ 	.word	0x0000b9e0


	//   ....[4]....
        /*0290*/ 	.word	0x0000ba30


	//----- nvinfo : EIATTR_COOP_GROUP_MASK_REGIDS
	.align		4
.L_52:
        /*0294*/ 	.byte	0x04, 0x29
        /*0296*/ 	.short	(.L_54 - .L_53)


	//   ....[0]....
.L_53:
        /*0298*/ 	.word	0xffffffff


	//   ....[1]....
        /*029c*/ 	.word	0xffffffff


	//   ....[2]....
        /*02a0*/ 	.word	0xffffffff


	//   ....[3]....
        /*02a4*/ 	.word	0xffffffff


	//----- nvinfo : EIATTR_COOP_GROUP_INSTR_OFFSETS
	.align		4
.L_54:
        /*02a8*/ 	.byte	0x04, 0x28
        /*02aa*/ 	.short	(.L_56 - .L_55)


	//   ....[0]....
.L_55:
        /*02ac*/ 	.word	0x00000080


	//   ....[1]....
        /*02b0*/ 	.word	0x00000330


	//   ....[2]....
        /*02b4*/ 	.word	0x0000b880


	//   ....[3]....
        /*02b8*/ 	.word	0x0000bae0


	//----- nvinfo : EIATTR_VRC_CTA_INIT_COUNT
	.align		4
.L_56:
        /*02bc*/ 	.byte	0x02, 0x4a
        /*02be*/ 	.byte	0x80
	.zero		1


	//----- nvinfo : EIATTR_MBARRIER_INSTR_OFFSETS
	.align		4
        /*02c0*/ 	.byte	0x04, 0x39
        /*02c2*/ 	.short	(.L_58 - .L_57)


	//   ....[0]....
.L_57:
        /*02c4*/ 	.word	0x00000e30
        /*02c8*/ 	.word	0x000000ff
        /*02cc*/ 	.word	0x00000000
        /*02d0*/ 	.short	0x0100
        /*02d2*/ 	.byte	0x06
	.zero		1


	//   ....[1]....
        /*02d4*/ 	.word	0x00003800
        /*02d8*/ 	.word	0x000000ff
        /*02dc*/ 	.word	0x00006008
        /*02e0*/ 	.short	0x0100
        /*02e2*/ 	.byte	0x09
	.zero		1


	//   ....[2]....
        /*02e4*/ 	.word	0x00006e50
        /*02e8*/ 	.word	0x000000ff
        /*02ec*/ 	.word	0x00000000
        /*02f0*/ 	.short	0x010a
        /*02f2*/ 	.byte	0x06
	.zero		1


	//   ....[3]....
        /*02f4*/ 	.word	0x0000abb0
        /*02f8*/ 	.word	0x000000ff
        /*02fc*/ 	.word	0x00000000
        /*0300*/ 	.short	0x010a
        /*0302*/ 	.byte	0x06
	.zero		1


	//   ....[4]....
        /*0304*/ 	.word	0x0000ac40
        /*0308*/ 	.word	0x000000ff
        /*030c*/ 	.word	0x00006000
        /*0310*/ 	.short	0x0108
        /*0312*/ 	.byte	0x09
	.zero		1


	//   ....[5]....
        /*0314*/ 	.word	0x0000ad20
        /*0318*/ 	.word	0x000000ff
        /*031c*/ 	.word	0x00006008
        /*0320*/ 	.short	0x0108
        /*0322*/ 	.byte	0x09
	.zero		1


	//   ....[6]....
        /*0324*/ 	.word	0x0000bb00
        /*0328*/ 	.word	0x000000ff
        /*032c*/ 	.word	0x00000000
        /*0330*/ 	.short	0x010a
        /*0332*/ 	.byte	0x06
	.zero		1


	//   ....[7]....
        /*0334*/ 	.word	0x0000bb30
        /*0338*/ 	.word	0x000000ff
        /*033c*/ 	.word	0x00000000
        /*0340*/ 	.short	0x010a
        /*0342*/ 	.byte	0x06
	.zero		1


	//----- nvinfo : EIATTR_NUM_MBARRIERS
	.align		4
.L_58:
        /*0344*/ 	.byte	0x03, 0x38
        /*0346*/ 	.short	0x0002


	//----- nvinfo : EIATTR_EXIT_INSTR_OFFSETS
	.align		4
        /*0348*/ 	.byte	0x04, 0x1c
        /*034a*/ 	.short	(.L_60 - .L_59)


	//   ....[0]....
.L_59:
        /*034c*/ 	.word	0x0000baf0


	//----- nvinfo : EIATTR_REQNTID
	.align		4
.L_60:
        /*0350*/ 	.byte	0x04, 0x10
        /*0352*/ 	.short	(.L_62 - .L_61)
.L_61:
        /*0354*/ 	.word	0x00000080
        /*0358*/ 	.word	0x00000001
        /*035c*/ 	.word	0x00000001


	//----- nvinfo : EIATTR_CRS_STACK_SIZE
	.align		4
.L_62:
        /*0360*/ 	.byte	0x04, 0x1e
        /*0362*/ 	.short	(.L_64 - .L_63)
.L_63:
        /*0364*/ 	.word	0x00000000


	//----- nvinfo : EIATTR_CBANK_PARAM_SIZE
	.align		4
.L_64:
        /*0368*/ 	.byte	0x03, 0x19
        /*036a*/ 	.short	0x0050


	//----- nvinfo : EIATTR_PARAM_CBANK
	.align		4
        /*036c*/ 	.byte	0x04, 0x0a
        /*036e*/ 	.short	(.L_66 - .L_65)
	.align		4
.L_65:
        /*0370*/ 	.word	index@(.nv.constant0.matmul_kernel)
        /*0374*/ 	.short	0x0380
        /*0376*/ 	.short	0x0050


	//----- nvinfo : EIATTR_SW_WAR
	.align		4
.L_66:
        /*0378*/ 	.byte	0x04, 0x36
        /*037a*/ 	.short	(.L_68 - .L_67)
.L_67:
        /*037c*/ 	.word	0x00000008
.L_68:


//--------------------- .nv.compat                --------------------------
	.section	.nv.compat,"",@"SHT_CUDA_COMPAT_INFO"
	.align	4
        /*0000*/ 	.byte	0x02, 0x02, 0x02, 0x00, 0x02, 0x05, 0x05, 0x00, 0x02, 0x03, 0x00, 0x00, 0x02, 0x06, 0x01, 0x00


//--------------------- .nv.callgraph             --------------------------
	.section	.nv.callgraph,"",@"SHT_CUDA_CALLGRAPH"
	.align	4
	.sectionentsize	8
	.align		4
        /*0000*/ 	.word	0x00000000
	.align		4
        /*0004*/ 	.word	0xffffffff
	.align		4
        /*0008*/ 	.word	0x00000000
	.align		4
        /*000c*/ 	.word	0xfffffffe
	.align		4
        /*0010*/ 	.word	0x00000000
	.align		4
        /*0014*/ 	.word	0xfffffffd
	.align		4
        /*0018*/ 	.word	0x00000000
	.align		4
        /*001c*/ 	.word	0xfffffffc


//--------------------- .text.matmul_kernel       --------------------------
	.section	.text.matmul_kernel,"ax",@progbits
	.align	128
        .global         matmul_kernel
        .type           matmul_kernel,@function
        .size           matmul_kernel,(.L_x_20 - matmul_kernel)
        .other          matmul_kernel,@"STO_CUDA_ENTRY STV_DEFAULT"
matmul_kernel:
.text.matmul_kernel:
[----:B------:R-:W0:Y:S01]  /*0000*/  LDC R1, c[0x0][0x37c] ;  /* 0x0000df00ff017b82 */ /* 0x000e220000000800 */
[----:B------:R-:W1:Y:S01]  /*0010*/  S2R R0, SR_TID.X ;  /* 0x0000000000007919 */ /* 0x000e620000002100 */
[----:B0-----:R-:W-:Y:S01]  /*0020*/  VIADD R1, R1, 0xffffffb8 ;  /* 0xffffffb801017836 */ /* 0x001fe20000000000 */
[----:B------:R-:W0:Y:S01]  /*0030*/  LDCU.64 UR20, c[0x0][0x358] ;  /* 0x00006b00ff1477ac */ /* 0x000e220008000a00 */
[----:B-1----:R-:W-:-:S13]  /*0040*/  ISETP.GE.U32.AND P0, PT, R0, 0x20, PT ;  /* 0x000000200000780c */ /* 0x002fda0003f06070 */
[----:B------:R-:W-:Y:S02]  /*0050*/  VOTEU.ANY UP0, P0 ;  /* 0x0000000000ff7886 */ /* 0x000fe40000000100 */
[----:B------:R-:W-:Y:S05]  /*0060*/  BRA.U UP0, `(.L_x_0) ;  /* 0x0000000100b47547 */ /* 0x000fea000b800000 */
[----:B------:R-:W1:Y:S01]  /*0070*/  S2UR UR6, SR_CgaCtaId ;  /* 0x00000000000679c3 */ /* 0x000e620000008800 */
[----:B------:R-:W-:Y:S01]  /*0080*/  NOP ;  /* 0x0000000000007918 */ /* 0x000fe20000000000 */
[----:B------:R-:W-:Y:S02]  /*0090*/  UMOV UR4, 0x40 ;  /* 0x0000004000047882 */ /* 0x000fe40000000000 */
[----:B-1----:R-:W-:-:S09]  /*00a0*/  ULEA UR4, UR6, UR4, 0x18 ;  /* 0x0000000406047291 */ /* 0x002fd2000f8ec0ff */
[----:B------:R-:W1:Y:S01]  /*00b0*/  LDS.U8 R0, [UR4] ;  /* 0x00000004ff007984 */ /* 0x000e620008000000 */
[----:B------:R-:W-:Y:S02]  /*00c0*/  UMOV UR4, 0x400 ;  /* 0x0000040000047882 */ /* 0x000fe40000000000 */
[----:B------:R-:W-:Y:S01]  /*00d0*/  ULEA UR4, UR6, UR4, 0x18 ;  /* 0x0000000406047291 */ /* 0x000fe2000f8ec0ff */
[----:B-1----:R-:W-:-:S13]  /*00e0*/  ISETP.NE.AND P0, PT, R0, RZ, PT ;  /* 0x000000ff0000720c */ /* 0x002fda0003f05270 */
[----:B------:R-:W-:Y:S05]  /*00f0*/  @P0 BRA `(.L_x_1) ;  /* 0x0000000000780947 */ /* 0x000fea0003800000 */
[----:B------:R-:W-:-:S13]  /*0100*/  ELECT P0, URZ, PT ;  /* 0x0000000000ff782f */ /* 0x000fda0003800000 */
[----:B------:R-:W-:Y:S05]  /*0110*/  @!P0 BRA `(.L_x_2) ;  /* 0x0000000000808947 */ /* 0x000fea0003800000 */
[----:B------:R-:W-:Y:S01]  /*0120*/  UMOV UR5, 0x1 ;  /* 0x0000000100057882 */ /* 0x000fe20000000000 */
[----:B------:R-:W-:-:S04]  /*0130*/  IMAD.MOV.U32 R4, RZ, RZ, 0x1 ;  /* 0x00000001ff047424 */ /* 0x000fc800078e00ff */
[----:B------:R-:W-:Y:S04]  /*0140*/  DEPBAR.LE SB1, 0x36 ;  /* 0x00009d800000791a */ /* 0x000fe80000000000 */
[----:B------:R-:W1:Y:S02]  /*0150*/  UTCATOMSWS.FIND_AND_SET.ALIGN UP1, UR5, UR5 ;  /* 0x00000005000575e3 */ /* 0x000e640008020800 */
[----:B-1----:R-:W-:-:S04]  /*0160*/  PLOP3.LUT P0, PT, PT, PT, UP1, 0x80, 0x8 ;  /* 0x000000000008781c */ /* 0x002fc80003f0f018 */
[----:B------:R-:W-:-:S04]  /*0170*/  SEL R0, RZ, 0xffffffff, !P0 ;  /* 0xffffffffff007807 */ /* 0x000fc80004000000 */
[----:B------:R-:W-:Y:S01]  /*0180*/  ISETP.NE.AND P0, PT, R0, RZ, PT ;  /* 0x000000ff0000720c */ /* 0x000fe20003f05270 */
[----:B------:R-:W-:-:S12]  /*0190*/  IMAD.U32 R0, RZ, RZ, UR5 ;  /* 0x00000005ff007e24 */ /* 0x000fd8000f8e00ff */
[----:B------:R-:W-:Y:S05]  /*01a0*/  @P0 BRA `(.L_x_3) ;  /* 0x0000000000240947 */ /* 0x000fea0003800000 */
.L_x_4:
[----:B------:R-:W-:Y:S05]  /*01b0*/  NANOSLEEP 0x64 ;  /* 0x000000640000795d */ /* 0x000fea0003800000 */
[----:B------:R-:W-:-:S05]  /*01c0*/  UMOV UR5, 0x1 ;  /* 0x0000000100057882 */ /* 0x000fca0000000000 */
[----:B------:R-:W-:Y:S04]  /*01d0*/  DEPBAR.LE SB1, 0x36 ;  /* 0x00009d800000791a */ /* 0x000fe80000000000 */
[----:B------:R-:W1:Y:S02]  /*01e0*/  UTCATOMSWS.FIND_AND_SET.ALIGN UP1, UR5, UR5 ;  /* 0x00000005000575e3 */ /* 0x000e640008020800 */
[----:B-1----:R-:W-:-:S04]  /*01f0*/  PLOP3.LUT P0, PT, PT, PT, UP1, 0x80, 0x8 ;  /* 0x000000000008781c */ /* 0x002fc80003f0f018 */
[----:B------:R-:W-:-:S04]  /*0200*/  SEL R0, RZ, 0xffffffff, !P0 ;  /* 0xffffffffff007807 */ /* 0x000fc80004000000 */
[----:B------:R-:W-:Y:S01]  /*0210*/  ISETP.NE.AND P0, PT, R0, RZ, PT ;  /* 0x000000ff0000720c */ /* 0x000fe20003f05270 */
[----:B------:R-:W-:-:S12]  /*0220*/  IMAD.U32 R0, RZ, RZ, UR5 ;  /* 0x00000005ff007e24 */ /* 0x000fd8000f8e00ff */
[----:B------:R-:W-:Y:S05]  /*0230*/  @!P0 BRA `(.L_x_4) ;  /* 0xfffffffc00dc8947 */ /* 0x000fea000383ffff */
.L_x_3:
[----:B------:R-:W-:Y:S01]  /*0240*/  VIADD R3, R0, 0x10 ;  /* 0x0000001000037836 */ /* 0x000fe20000000000 */
[----:B------:R-:W-:Y:S01]  /*0250*/  UMOV UR5, 0x50 ;  /* 0x0000005000057882 */ /* 0x000fe20000000000 */
[----:B------:R-:W-:Y:S01]  /*0260*/  SHF.L.U32 R2, R4, R0, RZ ;  /* 0x0000000004027219 */ /* 0x000fe200000006ff */
[----:B------:R-:W-:Y:S01]  /*0270*/  ULEA UR5, UR6, UR5, 0x18 ;  /* 0x0000000506057291 */ /* 0x000fe2000f8ec0ff */
[----:B------:R-:W-:Y:S01]  /*0280*/  IMAD.SHL.U32 R0, R0, 0x20, RZ ;  /* 0x0000002000007824 */ /* 0x000fe200078e00ff */
[----:B------:R-:W-:-:S04]  /*0290*/  SHF.L.U32 R3, R4, R3, RZ ;  /* 0x0000000304037219 */ /* 0x000fc800000006ff */
[----:B------:R-:W-:-:S05]  /*02a0*/  LOP3.LUT R2, R3, R2, RZ, 0xfc, !PT ;  /* 0x0000000203027212 */ /* 0x000fca00078efcff */
[----:B------:R1:W-:Y:S04]  /*02b0*/  ATOMS.OR RZ, [UR5], R2 ;  /* 0x00000002ffff798c */ /* 0x0003e8000b000005 */
[----:B------:R1:W-:Y:S01]  /*02c0*/  STS [UR4], R0 ;  /* 0x00000000ff007988 */ /* 0x0003e20008000804 */
[----:B------:R-:W-:Y:S05]  /*02d0*/  BRA `(.L_x_2) ;  /* 0x0000000000107947 */ /* 0x000fea0003800000 */
.L_x_1:
[----:B------:R-:W-:Y:S01]  /*02e0*/  IMAD.MOV.U32 R0, RZ, RZ, -0x1 ;  /* 0xffffffffff007424 */ /* 0x000fe200078e00ff */
[----:B------:R-:W-:-:S04]  /*02f0*/  MOV R2, 0x320 ;  /* 0x0000032000027802 */ /* 0x000fc80000000f00 */
[----:B------:R1:W-:Y:S03]  /*0300*/  STS [UR4], R0 ;  /* 0x00000000ff007988 */ /* 0x0003e60008000804 */
[----:B01----:R-:W-:Y:S05]  /*0310*/  CALL.REL.NOINC `($__internal_1_$__cuda_sm10x_tcgen05_guardrail_trap_phase_invalid_during_alloc) ;  /* 0x000000b8001c7944 */ /* 0x003fea0003c00000 */
.L_x_2:
[----:B------:R-:W-:Y:S05]  /*0320*/  WARPSYNC.ALL ;  /* 0x0000000000007948 */ /* 0x000fea0003800000 */
[----:B------:R-:W-:Y:S01]  /*0330*/  NOP ;  /* 0x0000000000007918 */ /* 0x000fe20000000000 */
.L_x_0:
[----:B------:R-:W2:Y:S08]  /*0340*/  LDC.64 R118, c[0x0][0x398] ;  /* 0x0000e600ff767b82 */ /* 0x000eb00000000a00 */
[----:B------:R-:W3:Y:S02]  /*0350*/  S2UR UR5, SR_CgaSize ;  /* 0x00000000000579c3 */ /* 0x000ee40000008a00 */
[----:B---3--:R-:W-:-:S12]  /*0360*/  UIMAD UR5, UR5, -0xa0, URZ ;  /* 0xffffff60050578a4 */ /* 0x008fd8000f8e02ff */
[----:B------:R-:W3:Y:S01]  /*0370*/  LDCU UR5, c[0x0][UR5+0x2b0] ;  /* 0x00005600050577ac */ /* 0x000ee20008000800 */
[----:B------:R-:W4:Y:S01]  /*0380*/  S2R R194, SR_TID.X ;  /* 0x0000000000c27919 */ /* 0x000f220000002100 */
[----:B------:R-:W-:Y:S01]  /*0390*/  PRMT R135, RZ, 0x7610, R135 ;  /* 0x00007610ff877816 */ /* 0x000fe20000000087 */
[----:B------:R-:W5:Y:S01]  /*03a0*/  LDCU.64 UR12, c[0x0][0x3a8] ;  /* 0x00007500ff0c77ac */ /* 0x000f620008000a00 */
[----:B------:R-:W1:Y:S01]  /*03b0*/  S2R R199, SR_CgaCtaId ;  /* 0x0000000000c77919 */ /* 0x000e620000008800 */
[----:B------:R-:W-:Y:S01]  /*03c0*/  PRMT R134, RZ, 0x7610, R134 ;  /* 0x00007610ff867816 */ /* 0x000fe20000000086 */
[----:B------:R-:W0:Y:S01]  /*03d0*/  S2UR UR4, SR_CTAID.X ;  /* 0x00000000000479c3 */ /* 0x000e220000002500 */
[----:B------:R-:W3:Y:S01]  /*03e0*/  LDCU UR22, c[0x0][0x3a0] ;  /* 0x00007400ff1677ac */ /* 0x000ee20008000800 */
[----:B------:R-:W0:Y:S01]  /*03f0*/  LDCU UR11, c[0x0][0x3a4] ;  /* 0x00007480ff0b77ac */ /* 0x000e220008000800 */
[----:B------:R-:W0:Y:S01]  /*0400*/  LDCU.128 UR16, c[0x0][0x380] ;  /* 0x00007000ff1077ac */ /* 0x000e220008000c00 */
[----:B-----5:R-:W-:-:S02]  /*0410*/  IMAD.U32 R13, RZ, RZ, UR12 ;  /* 0x0000000cff0d7e24 */ /* 0x020fc4000f8e00ff */
[----:B-12---:R-:W-:Y:S01]  /*0420*/  VIADD R0, R119, 0x7f ;  /* 0x0000007f77007836 */ /* 0x006fe20000000000 */
[----:B---3--:R-:W-:Y:S01]  /*0430*/  UIADD3 UR24, UPT, UPT, UR22, 0x7f, URZ ;  /* 0x0000007f16187890 */ /* 0x008fe2000fffe0ff */
[----:B------:R-:W-:-:S03]  /*0440*/  IMAD.U32 R15, RZ, RZ, UR12 ;  /* 0x0000000cff0f7e24 */ /* 0x000fc6000f8e00ff */
[----:B------:R-:W-:Y:S01]  /*0450*/  SHF.R.S32.HI R3, RZ, 0x1f, R0 ;  /* 0x0000001fff037819 */ /* 0x000fe20000011400 */
[----:B------:R-:W-:Y:S01]  /*0460*/  UISETP.GT.AND UP1, UPT, UR24, 0x7f, UPT ;  /* 0x0000007f1800788c */ /* 0x000fe2000bf24270 */
[----:B0-----:R-:W-:Y:S01]  /*0470*/  I2FP.F32.U32 R5, UR4 ;  /* 0x0000000400057c45 */ /* 0x001fe20008201000 */
[----:B------:R-:W0:Y:S01]  /*0480*/  S2UR UR4, SR_CgaCtaId ;  /* 0x00000000000479c3 */ /* 0x000e220000008800 */
[----:B------:R-:W-:Y:S02]  /*0490*/  LEA.HI R3, R3, R0, RZ, 0x7 ;  /* 0x0000000003037211 */ /* 0x000fe400078f38ff */
[----:B----4-:R-:W-:Y:S01]  /*04a0*/  SHF.R.U32.HI R105, RZ, 0x6, R194 ;  /* 0x00000006ff697819 */ /* 0x010fe200000116c2 */
[----:B------:R-:W-:Y:S01]  /*04b0*/  FMUL R5, R5, UR5 ;  /* 0x0000000505057c20 */ /* 0x000fe20008400000 */
[----:B------:R-:W-:Y:S01]  /*04c0*/  SHF.R.S32.HI R3, RZ, 0x7, R3 ;  /* 0x00000007ff037819 */ /* 0x000fe20000011403 */
[----:B------:R-:W-:Y:S01]  /*04d0*/  UMOV UR5, 0x1 ;  /* 0x0000000100057882 */ /* 0x000fe20000000000 */
[----:B------:R-:W-:-:S02]  /*04e0*/  SGXT.U32 R105, R105, 0x1 ;  /* 0x000000016969781a */ /* 0x000fc40000000000 */
[----:B------:R-:W-:Y:S01]  /*04f0*/  LOP3.LUT R238, R194, 0x7f, RZ, 0xc0, !PT ;  /* 0x0000007fc2ee7812 */ /* 0x000fe200078ec0ff */
[----:B------:R-:W-:Y:S01]  /*0500*/  IMAD.SHL.U32 R4, R3, 0x8, RZ ;  /* 0x0000000803047824 */ /* 0x000fe200078e00ff */
[----:B------:R-:W-:Y:S01]  /*0510*/  F2I.U32.TRUNC.NTZ R5, R5 ;  /* 0x0000000500057305 */ /* 0x000fe2000020f000 */
[----:B------:R-:W-:Y:S01]  /*0520*/  BAR.SYNC.DEFER_BLOCKING 0x0 ;  /* 0x0000000000007b1d */ /* 0x000fe20000010000 */
[----:B------:R-:W-:Y:S02]  /*0530*/  ISETP.NE.U32.AND P3, PT, R238, RZ, PT ;  /* 0x000000ffee00720c */ /* 0x000fe40003f65070 */
[----:B------:R-:W-:-:S04]  /*0540*/  IABS R7, R4 ;  /* 0x0000000400077213 */ /* 0x000fc80000000000 */
[----:B------:R-:W1:Y:S08]  /*0550*/  I2F.RP R0, R7 ;  /* 0x0000000700007306 */ /* 0x000e700000209400 */
[----:B-1----:R-:W1:Y:S02]  /*0560*/  MUFU.RCP R0, R0 ;  /* 0x0000000000007308 */ /* 0x002e640000001000 */
[----:B-1----:R-:W-:Y:S01]  /*0570*/  VIADD R2, R0, 0xffffffe ;  /* 0x0ffffffe00027836 */ /* 0x002fe20000000000 */
[----:B------:R-:W-:-:S05]  /*0580*/  IABS R0, R5 ;  /* 0x0000000500007213 */ /* 0x000fca0000000000 */
[----:B------:R1:W2:Y:S02]  /*0590*/  F2I.FTZ.U32.TRUNC.NTZ R3, R2 ;  /* 0x0000000200037305 */ /* 0x0002a4000021f000 */
[----:B-1----:R-:W-:Y:S02]  /*05a0*/  IMAD.MOV.U32 R2, RZ, RZ, RZ ;  /* 0x000000ffff027224 */ /* 0x002fe400078e00ff */
[----:B--2---:R-:W-:-:S04]  /*05b0*/  IMAD.MOV R6, RZ, RZ, -R3 ;  /* 0x000000ffff067224 */ /* 0x004fc800078e0a03 */
[----:B------:R-:W-:Y:S01]  /*05c0*/  IMAD R9, R6, R7, RZ ;  /* 0x0000000706097224 */ /* 0x000fe200078e02ff */
[----:B------:R-:W-:-:S03]  /*05d0*/  IABS R6, R4 ;  /* 0x0000000400067213 */ /* 0x000fc60000000000 */
[----:B------:R-:W-:-:S04]  /*05e0*/  IMAD.HI.U32 R3, R3, R9, R2 ;  /* 0x0000000903037227 */ /* 0x000fc800078e0002 */
[----:B------:R-:W-:Y:S02]  /*05f0*/  IMAD.MOV R2, RZ, RZ, -R6 ;  /* 0x000000ffff027224 */ /* 0x000fe400078e0a06 */
[----:B------:R-:W-:-:S04]  /*0600*/  IMAD.HI.U32 R3, R3, R0, RZ ;  /* 0x0000000003037227 */ /* 0x000fc800078e00ff */
[----:B------:R-:W-:-:S05]  /*0610*/  IMAD R0, R3, R2, R0 ;  /* 0x0000000203007224 */ /* 0x000fca00078e0200 */
[----:B------:R-:W-:-:S13]  /*0620*/  ISETP.GT.U32.AND P1, PT, R7, R0, PT ;  /* 0x000000000700720c */ /* 0x000fda0003f24070 */
[----:B------:R-:W-:Y:S02]  /*0630*/  @!P1 IMAD.IADD R0, R0, 0x1, -R7 ;  /* 0x0000000100009824 */ /* 0x000fe400078e0a07 */
[----:B------:R-:W-:Y:S01]  /*0640*/  @!P1 VIADD R3, R3, 0x1 ;  /* 0x0000000103039836 */ /* 0x000fe20000000000 */
[----:B------:R-:W-:Y:S02]  /*0650*/  ISETP.NE.AND P1, PT, R4, RZ, PT ;  /* 0x000000ff0400720c */ /* 0x000fe40003f25270 */
[----:B------:R-:W-:Y:S02]  /*0660*/  ISETP.GE.U32.AND P0, PT, R0, R7, PT ;  /* 0x000000070000720c */ /* 0x000fe40003f06070 */
[----:B------:R-:W-:-:S04]  /*0670*/  LOP3.LUT R0, R5, R4, RZ, 0x3c, !PT ;  /* 0x0000000405007212 */ /* 0x000fc800078e3cff */
[----:B------:R-:W-:Y:S01]  /*0680*/  ISETP.GE.AND P2, PT, R0, RZ, PT ;  /* 0x000000ff0000720c */ /* 0x000fe20003f46270 */
[----:B------:R-:W-:-:S06]  /*0690*/  VIADD R0, R118, 0x3f ;  /* 0x0000003f76007836 */ /* 0x000fcc0000000000 */
[----:B------:R-:W-:-:S04]  /*06a0*/  @P0 VIADD R3, R3, 0x1 ;  /* 0x0000000103030836 */ /* 0x000fc80000000000 */
[----:B------:R-:W-:Y:S01]  /*06b0*/  IMAD.MOV.U32 R2, RZ, RZ, R3 ;  /* 0x000000ffff027224 */ /* 0x000fe200078e0003 */
[----:B------:R-:W-:-:S03]  /*06c0*/  SHF.R.S32.HI R3, RZ, 0x1f, R0 ;  /* 0x0000001fff037819 */ /* 0x000fc60000011400 */
[----:B------:R-:W-:Y:S01]  /*06d0*/  @!P2 IMAD.MOV R2, RZ, RZ, -R2 ;  /* 0x000000ffff02a224 */ /* 0x000fe200078e0a02 */
[----:B------:R-:W-:Y:S02]  /*06e0*/  @!P1 LOP3.LUT R2, RZ, R4, RZ, 0x33, !PT ;  /* 0x00000004ff029212 */ /* 0x000fe400078e33ff */
[----:B------:R-:W-:-:S03]  /*06f0*/  LEA.HI R3, R3, R0, RZ, 0x6 ;  /* 0x0000000003037211 */ /* 0x000fc600078f30ff */
[----:B------:R-:W-:Y:S02]  /*0700*/  IMAD.SHL.U32 R6, R2, 0x8, RZ ;  /* 0x0000000802067824 */ /* 0x000fe400078e00ff */
[----:B------:R-:W-:-:S03]  /*0710*/  IMAD.MOV R2, RZ, RZ, -R2 ;  /* 0x000000ffff027224 */ /* 0x000fc600078e0a02 */
[----:B------:R-:W-:Y:S01]  /*0720*/  LEA.HI.SX32 R3, R3, -R6, 0x1a ;  /* 0x8000000603037211 */ /* 0x000fe200078fd2ff */
[----:B------:R-:W-:-:S03]  /*0730*/  IMAD R8, R4, R2, R5 ;  /* 0x0000000204087224 */ /* 0x000fc600078e0205 */
[----:B------:R-:W-:-:S04]  /*0740*/  VIMNMX R11, PT, PT, R3, 0x8, PT ;  /* 0x00000008030b7848 */ /* 0x000fc80003fe0100 */
[-C--:B------:R-:W-:Y:S02]  /*0750*/  IABS R7, R11.reuse ;  /* 0x0000000b00077213 */ /* 0x080fe40000000000 */
[----:B------:R-:W-:Y:S02]  /*0760*/  IABS R4, R11 ;  /* 0x0000000b00047213 */ /* 0x000fe40000000000 */
[----:B------:R-:W1:Y:S08]  /*0770*/  I2F.RP R0, R7 ;  /* 0x0000000700007306 */ /* 0x000e700000209400 */
[----:B-1----:R-:W1:Y:S02]  /*0780*/  MUFU.RCP R0, R0 ;  /* 0x0000000000007308 */ /* 0x002e640000001000 */
[----:B-1----:R-:W-:-:S02]  /*0790*/  VIADD R3, R0, 0xffffffe ;  /* 0x0ffffffe00037836 */ /* 0x002fc40000000000 */
[----:B------:R-:W-:-:S04]  /*07a0*/  IMAD.MOV R0, RZ, RZ, -R4 ;  /* 0x000000ffff007224 */ /* 0x000fc800078e0a04 */
[----:B------:R-:W1:Y:S02]  /*07b0*/  F2I.FTZ.U32.TRUNC.NTZ R3, R3 ;  /* 0x0000000300037305 */ /* 0x000e64000021f000 */
[----:B-1----:R-:W-:-:S04]  /*07c0*/  IMAD.MOV R9, RZ, RZ, -R3 ;  /* 0x000000ffff097224 */ /* 0x002fc800078e0a03 */
[----:B------:R-:W-:Y:S01]  /*07d0*/  IMAD.MOV.U32 R2, RZ, RZ, R9 ;  /* 0x000000ffff027224 */ /* 0x000fe200078e0009 */
[----:B------:R-:W-:-:S03]  /*07e0*/  IABS R9, R8 ;  /* 0x0000000800097213 */ /* 0x000fc60000000000 */
[----:B------:R-:W-:Y:S02]  /*07f0*/  IMAD R5, R2, R7, RZ ;  /* 0x0000000702057224 */ /* 0x000fe400078e02ff */
[----:B------:R-:W-:-:S04]  /*0800*/  IMAD.MOV.U32 R2, RZ, RZ, RZ ;  /* 0x000000ffff027224 */ /* 0x000fc800078e00ff */
[----:B------:R-:W-:Y:S01]  /*0810*/  IMAD.HI.U32 R2, R3, R5, R2 ;  /* 0x0000000503027227 */ /* 0x000fe200078e0002 */
[----:B------:R-:W-:-:S05]  /*0820*/  LOP3.LUT R5, R194, 0x3f, RZ, 0xc0, !PT ;  /* 0x0000003fc2057812 */ /* 0x000fca00078ec0ff */
[----:B------:R-:W-:Y:S01]  /*0830*/  IMAD.HI.U32 R136, R2, R9, RZ ;  /* 0x0000000902887227 */ /* 0x000fe200078e00ff */
[----:B------:R-:W-:-:S03]  /*0840*/  IABS R2, R118 ;  /* 0x0000007600027213 */ /* 0x000fc60000000000 */
[----:B------:R-:W-:Y:S02]  /*0850*/  IMAD R0, R136, R0, R9 ;  /* 0x0000000088007224 */ /* 0x000fe400078e0209 */
[----:B------:R-:W-:-:S03]  /*0860*/  IMAD.MOV.U32 R9, RZ, RZ, R2 ;  /* 0x000000ffff097224 */ /* 0x000fc600078e0002 */
[----:B------:R-:W-:Y:S01]  /*0870*/  ISETP.GT.U32.AND P1, PT, R7, R0, PT ;  /* 0x000000000700720c */ /* 0x000fe20003f24070 */
[----:B------:R-:W1:-:S12]  /*0880*/  I2F.RP R4, R9 ;  /* 0x0000000900047306 */ /* 0x000e580000209400 */
[----:B------:R-:W-:Y:S02]  /*0890*/  @!P1 IMAD.IADD R0, R0, 0x1, -R7 ;  /* 0x0000000100009824 */ /* 0x000fe400078e0a07 */
[----:B------:R-:W-:Y:S01]  /*08a0*/  @!P1 VIADD R136, R136, 0x1 ;  /* 0x0000000188889836 */ /* 0x000fe20000000000 */
[----:B------:R-:W-:Y:S01]  /*08b0*/  ISETP.NE.AND P1, PT, R11, RZ, PT ;  /* 0x000000ff0b00720c */ /* 0x000fe20003f25270 */
[----:B-1----:R-:W1:Y:S01]  /*08c0*/  MUFU.RCP R4, R4 ;  /* 0x0000000400047308 */ /* 0x002e620000001000 */
[----:B------:R-:W-:Y:S01]  /*08d0*/  ISETP.GE.U32.AND P0, PT, R0, R7, PT ;  /* 0x000000070000720c */ /* 0x000fe20003f06070 */
[----:B------:R-:W-:Y:S01]  /*08e0*/  IMAD.U32 R7, RZ, RZ, UR12 ;  /* 0x0000000cff077e24 */ /* 0x000fe2000f8e00ff */
[----:B------:R-:W-:-:S04]  /*08f0*/  LOP3.LUT R0, R8, R11, RZ, 0x3c, !PT ;  /* 0x0000000b08007212 */ /* 0x000fc800078e3cff */
[----:B------:R-:W-:-:S07]  /*0900*/  ISETP.GE.AND P2, PT, R0, RZ, PT ;  /* 0x000000ff0000720c */ /* 0x000fce0003f46270 */
[----:B------:R-:W-:Y:S02]  /*0910*/  @P0 VIADD R136, R136, 0x1 ;  /* 0x0000000188880836 */ /* 0x000fe40000000000 */
[----:B-1----:R-:W-:-:S04]  /*0920*/  VIADD R2, R4, 0xffffffe ;  /* 0x0ffffffe04027836 */ /* 0x002fc80000000000 */
[----:B------:R-:W-:Y:S01]  /*0930*/  @!P2 IMAD.MOV R136, RZ, RZ, -R136 ;  /* 0x000000ffff88a224 */ /* 0x000fe200078e0a88 */
[----:B------:R-:W-:Y:S01]  /*0940*/  @!P1 LOP3.LUT R136, RZ, R11, RZ, 0x33, !PT ;  /* 0x0000000bff889212 */ /* 0x000fe200078e33ff */
[----:B------:R1:W2:Y:S01]  /*0950*/  F2I.FTZ.U32.TRUNC.NTZ R3, R2 ;  /* 0x0000000200037305 */ /* 0x0002a2000021f000 */
[----:B------:R-:W-:-:S03]  /*0960*/  ISETP.NE.AND P1, PT, R118, RZ, PT ;  /* 0x000000ff7600720c */ /* 0x000fc60003f25270 */
[----:B------:R-:W-:-:S04]  /*0970*/  IMAD.MOV R0, RZ, RZ, -R136 ;  /* 0x000000ffff007224 */ /* 0x000fc800078e0a88 */
[----:B------:R-:W-:Y:S01]  /*0980*/  IMAD R0, R11, R0, R8 ;  /* 0x000000000b007224 */ /* 0x000fe200078e0208 */
[----:B------:R-:W-:Y:S01]  /*0990*/  LOP3.LUT R8, R105, 0x8, RZ, 0xfc, !PT ;  /* 0x0000000869087812 */ /* 0x000fe200078efcff */
[----:B-1----:R-:W-:Y:S02]  /*09a0*/  IMAD.MOV.U32 R2, RZ, RZ, RZ ;  /* 0x000000ffff027224 */ /* 0x002fe400078e00ff */
[----:B------:R-:W-:Y:S02]  /*09b0*/  IMAD.IADD R0, R6, 0x1, R0 ;  /* 0x0000000106007824 */ /* 0x000fe400078e0200 */
[----:B------:R-:W-:Y:S02]  /*09c0*/  IMAD.U32 R11, RZ, RZ, UR12 ;  /* 0x0000000cff0b7e24 */ /* 0x000fe4000f8e00ff */
[----:B------:R-:W-:Y:S01]  /*09d0*/  IMAD R10, R0, 0x40, R5 ;  /* 0x00000040000a7824 */ /* 0x000fe200078e0205 */
[----:B------:R-:W-:Y:S01]  /*09e0*/  MOV R0, 0x400 ;  /* 0x0000040000007802 */ /* 0x000fe20000000f00 */
[----:B--2---:R-:W-:-:S03]  /*09f0*/  IMAD.MOV R4, RZ, RZ, -R3 ;  /* 0x000000ffff047224 */ /* 0x004fc600078e0a03 */
[----:B------:R-:W-:Y:S01]  /*0a00*/  R2UR UR9, R0 ;  /* 0x00000000000972ca */ /* 0x000fe200000e0000 */
[----:B------:R-:W-:Y:S01]  /*0a10*/  IMAD R5, R4, R9, RZ ;  /* 0x0000000904057224 */ /* 0x000fe200078e02ff */
[----:B------:R-:W-:Y:S01]  /*0a20*/  IABS R4, R10 ;  /* 0x0000000a00047213 */ /* 0x000fe20000000000 */
[----:B------:R-:W-:Y:S01]  /*0a30*/  STL [R1+0x20], R10 ;  /* 0x0000200a01007387 */ /* 0x000fe20000100800 */
[----:B------:R-:W-:Y:S01]  /*0a40*/  ISETP.GE.AND P2, PT, R10, RZ, PT ;  /* 0x000000ff0a00720c */ /* 0x000fe20003f46270 */
[----:B------:R-:W-:-:S04]  /*0a50*/  IMAD.HI.U32 R2, R3, R5, R2 ;  /* 0x0000000503027227 */ /* 0x000fc800078e0002 */
[----:B------:R-:W-:Y:S01]  /*0a60*/  IMAD.MOV.U32 R0, RZ, RZ, R4 ;  /* 0x000000ffff007224 */ /* 0x000fe200078e0004 */
[----:B------:R-:W-:Y:S01]  /*0a70*/  SHF.R.U32.HI R4, RZ, 0x5, R194 ;  /* 0x00000005ff047819 */ /* 0x000fe200000116c2 */
[----:B------:R-:W-:Y:S02]  /*0a80*/  IMAD.U32 R5, RZ, RZ, UR12 ;  /* 0x0000000cff057e24 */ /* 0x000fe4000f8e00ff */
[----:B0-----:R-:W-:Y:S01]  /*0a90*/  ULEA UR9, UR4, UR9, 0x18 ;  /* 0x0000000904097291 */ /* 0x001fe2000f8ec0ff */
[----:B------:R-:W-:Y:S01]  /*0aa0*/  IMAD.HI.U32 R2, R2, R0, RZ ;  /* 0x0000000002027227 */ /* 0x000fe200078e00ff */
[----:B------:R-:W-:Y:S02]  /*0ab0*/  R2UR UR7, R4 ;  /* 0x00000000040772ca */ /* 0x000fe400000e0000 */
[----:B------:R-:W-:Y:S01]  /*0ac0*/  UIADD3 UR6, UPT, UPT, UR9, 0x6000, URZ ;  /* 0x0000600009067890 */ /* 0x000fe2000fffe0ff */
[----:B------:R-:W-:Y:S02]  /*0ad0*/  IMAD.MOV R2, RZ, RZ, -R2 ;  /* 0x000000ffff027224 */ /* 0x000fe400078e0a02 */
[----:B------:R-:W-:-:S02]  /*0ae0*/  IMAD R4, R105, UR12, RZ ;  /* 0x0000000c69047c24 */ /* 0x000fc4000f8e02ff */
[----:B------:R-:W0:Y:S01]  /*0af0*/  LDS R3, [UR9] ;  /* 0x00000009ff037984 */ /* 0x000e220008000800 */
[C---:B------:R-:W-:Y:S01]  /*0b00*/  IMAD R0, R9.reuse, R2, R0 ;  /* 0x0000000209007224 */ /* 0x040fe200078e0200 */
[----:B------:R-:W-:Y:S01]  /*0b10*/  SHF.R.U32.HI R2, RZ, 0x6, R194 ;  /* 0x00000006ff027819 */ /* 0x000fe200000116c2 */
[----:B------:R-:W-:Y:S03]  /*0b20*/  BAR.SYNC.DEFER_BLOCKING 0x0 ;  /* 0x0000000000007b1d */ /* 0x000fe60000010000 */
[----:B------:R-:W-:Y:S01]  /*0b30*/  ISETP.GT.U32.AND P0, PT, R9, R0, PT ;  /* 0x000000000900720c */ /* 0x000fe20003f04070 */
[----:B------:R-:W-:-:S04]  /*0b40*/  USHF.L.U32 UR4, UR7, 0x15, URZ ;  /* 0x0000001507047899 */ /* 0x000fc800080006ff */
[----:B------:R-:W-:-:S08]  /*0b50*/  ULOP3.LUT UR4, UR4, 0x600000, URZ, 0xc0, !UPT ;  /* 0x0060000004047892 */ /* 0x000fd0000f8ec0ff */
[----:B------:R-:W-:-:S05]  /*0b60*/  @!P0 IMAD.IADD R0, R0, 0x1, -R9 ;  /* 0x0000000100008824 */ /* 0x000fca00078e0a09 */
[----:B------:R-:W-:-:S13]  /*0b70*/  ISETP.GT.U32.AND P0, PT, R9, R0, PT ;  /* 0x000000000900720c */ /* 0x000fda0003f04070 */
[----:B------:R-:W-:Y:S01]  /*0b80*/  @!P0 IMAD.IADD R0, R0, 0x1, -R9 ;  /* 0x0000000100008824 */ /* 0x000fe200078e0a09 */
[----:B------:R-:W-:Y:S01]  /*0b90*/  PLOP3.LUT P0, PT, PT, PT, UP1, 0x80, 0x8 ;  /* 0x000000000008781c */ /* 0x000fe20003f0f018 */
[----:B------:R-:W-:Y:S01]  /*0ba0*/  IMAD.U32 R9, RZ, RZ, UR12 ;  /* 0x0000000cff097e24 */ /* 0x000fe2000f8e00ff */
[----:B0-----:R-:W-:Y:S01]  /*0bb0*/  R2UR UR8, R3 ;  /* 0x00000000030872ca */ /* 0x001fe200000e0000 */
[----:B------:R-:W-:Y:S02]  /*0bc0*/  IMAD.U32 R3, RZ, RZ, UR12 ;  /* 0x0000000cff037e24 */ /* 0x000fe4000f8e00ff */
[----:B------:R-:W-:Y:S01]  /*0bd0*/  IMAD.MOV.U32 R177, RZ, RZ, R0 ;  /* 0x000000ffffb17224 */ /* 0x000fe200078e0000 */
[----:B------:R-:W-:Y:S01]  /*0be0*/  SGXT.U32 R0, R2, 0x1 ;  /* 0x000000010200781a */ /* 0x000fe20000000000 */
[----:B------:R-:W-:Y:S02]  /*0bf0*/  IMAD R34, R3, 0x2, R4 ;  /* 0x0000000203227824 */ /* 0x000fe400078e0204 */
[----:B------:R-:W-:Y:S01]  /*0c00*/  @!P2 IMAD.MOV R177, RZ, RZ, -R177 ;  /* 0x000000ffffb1a224 */ /* 0x000fe200078e0ab1 */
[----:B------:R-:W-:Y:S01]  /*0c10*/  @!P1 LOP3.LUT R177, RZ, R118, RZ, 0x33, !PT ;  /* 0x00000076ffb19212 */ /* 0x000fe200078e33ff */
[----:B------:R-:W-:Y:S01]  /*0c20*/  IMAD R64, R5, 0x2, R34 ;  /* 0x0000000205407824 */ /* 0x000fe200078e0222 */
[----:B------:R-:W-:-:S02]  /*0c30*/  ISETP.LT.AND P0, PT, R0, UR22, P0 ;  /* 0x0000001600007c0c */ /* 0x000fc40008701270 */
[----:B------:R-:W-:Y:S01]  /*0c40*/  PLOP3.LUT P1, PT, PT, PT, UP1, 0x80, 0x8 ;  /* 0x000000000008781c */ /* 0x000fe20003f2f018 */
[----:B------:R-:W-:Y:S01]  /*0c50*/  IMAD R94, R7, 0x2, R64 ;  /* 0x00000002075e7824 */ /* 0x000fe200078e0240 */
[----:B------:R-:W-:-:S03]  /*0c60*/  UIADD3 UR10, UPT, UPT, UR8, UR4, URZ ;  /* 0x00000004080a7290 */ /* 0x000fc6000fffe0ff */
[----:B------:R-:W-:Y:S01]  /*0c70*/  IMAD R6, R9, 0x2, R94 ;  /* 0x0000000209067824 */ /* 0x000fe200078e025e */
[----:B------:R-:W-:Y:S08]  /*0c80*/  BRA.U UP0, `(.L_x_5) ;  /* 0x0000000100187547 */ /* 0x000ff0000b800000 */
[----:B------:R-:W-:Y:S01]  /*0c90*/  ELECT P2, URZ, PT ;  /* 0x0000000000ff782f */ /* 0x000fe20003840000 */
[----:B------:R-:W-:Y:S01]  /*0ca0*/  IMAD.MOV.U32 R0, RZ, RZ, 0x1 ;  /* 0x00000001ff007424 */ /* 0x000fe200078e00ff */
[----:B------:R-:W-:Y:S11]  /*0cb0*/  UVIRTCOUNT.DEALLOC.SMPOOL 0x80 ;  /* 0x000000800000784c */ /* 0x000ff60000000000 */
[----:B------:R-:W-:-:S04]  /*0cc0*/  @P2 MOV R2, 0x40 ;  /* 0x0000004000022802 */ /* 0x000fc80000000f00 */
[----:B------:R-:W-:-:S05]  /*0cd0*/  @P2 LEA R3, R199, R2, 0x18 ;  /* 0x00000002c7032211 */ /* 0x000fca00078ec0ff */
[----:B------:R0:W-:Y:S02]  /*0ce0*/  @P2 STS.U8 [R3], R0 ;  /* 0x0000000003002388 */ /* 0x0001e40000000000 */
.L_x_5:
[----:B------:R-:W-:Y:S01]  /*0cf0*/  STTM.16dp32bit_t0_t15.x16 tmem[UR10], RZ ;  /* 0x000000ff000079ed */ /* 0x000fe20008a0000a */
[----:B------:R-:W-:Y:S01]  /*0d00*/  STTM.16dp32bit_t16_t31.x16 tmem[UR10+0x10], RZ ;  /* 0x000010ff000079ed */ /* 0x000fe20008a2000a */
[----:B------:R-:W1:Y:S02]  /*0d10*/  FENCE.VIEW.ASYNC.T ;  /* 0x00000000000073c6 */ /* 0x000e640000000200 */
[----:B-1----:R-:W-:Y:S01]  /*0d20*/  VOTEU.ALL UP2, P3 ;  /* 0x0000000000ff7886 */ /* 0x002fe20001840000 */
[----:B------:R-:W-:Y:S01]  /*0d30*/  VOTEU.ALL UP3, P3 ;  /* 0x0000000000ff7886 */ /* 0x000fe20001860000 */
[----:B------:R-:W-:Y:S01]  /*0d40*/  IMAD R177, R177, UR11, RZ ;  /* 0x0000000bb1b17c24 */ /* 0x000fe2000f8e02ff */
[----:B------:R-:W-:Y:S01]  /*0d50*/  ISETP.LT.AND P1, PT, R8, UR22, P1 ;  /* 0x0000001608007c0c */ /* 0x000fe20008f21270 */
[----:B------:R-:W-:Y:S01]  /*0d60*/  IMAD R36, R11, 0x2, R6 ;  /* 0x000000020b247824 */ /* 0x000fe200078e0206 */
[----:B------:R-:W-:-:S04]  /*0d70*/  @!UP2 UIADD3 UR14, UPT, UPT, -UR5, 0x100000, URZ ;  /* 0x00100000050ea890 */ /* 0x000fc8000fffe1ff */
[----:B------:R-:W-:Y:S02]  /*0d80*/  @!UP2 USHF.L.U32 UR15, UR14, 0xb, URZ ;  /* 0x0000000b0e0fa899 */ /* 0x000fe400080006ff */
[----:B------:R-:W-:Y:S01]  /*0d90*/  @!UP2 USHF.L.U32 UR14, UR14, 0x1, URZ ;  /* 0x000000010e0ea899 */ /* 0x000fe200080006ff */
[----:B------:R-:W-:Y:S01]  /*0da0*/  BAR.SYNC.DEFER_BLOCKING 0x0 ;  /* 0x0000000000007b1d */ /* 0x000fe20000010000 */
[----:B------:R-:W-:Y:S01]  /*0db0*/  IADD3 R179, P2, PT, R177, UR16, RZ ;  /* 0x00000010b1b37c10 */ /* 0x000fe2000ff5e0ff */
[----:B------:R-:W-:-:S03]  /*0dc0*/  IMAD R66, R13, 0x2, R36 ;  /* 0x000000020d427824 */ /* 0x000fc600078e0224 */
[----:B------:R-:W-:Y:S01]  /*0dd0*/  LEA.HI.X.SX32 R177, R177, UR17, 0x1, P2 ;  /* 0x00000011b1b17c11 */ /* 0x000fe200090f0eff */
[----:B------:R-:W-:Y:S01]  /*0de0*/  IMAD R8, R5, 0x4, R66 ;  /* 0x0000000405087824 */ /* 0x000fe200078e0242 */
[-C--:B0-----:R-:W-:Y:S02]  /*0df0*/  IADD3 R0, P2, PT, R4, R179.reuse, RZ ;  /* 0x000000b304007210 */ /* 0x081fe40007f5e0ff */
[----:B------:R-:W-:Y:S02]  /*0e00*/  IADD3 R2, P4, PT, R6, R179, RZ ;  /* 0x000000b306027210 */ /* 0x000fe40007f9e0ff */
[-C--:B------:R-:W-:Y:S01]  /*0e10*/  LEA.HI.X.SX32 R3, R4, R177.reuse, 0x1, P2 ;  /* 0x000000b104037211 */ /* 0x080fe200010f0eff */
[----:B------:R-:W0:Y:S02]  /*0e20*/  FENCE.VIEW.ASYNC.S ;  /* 0x00000000000073c6 */ /* 0x000e240000000000 */
[----:B0-----:R-:W0:Y:S01]  /*0e30*/  @!UP3 SYNCS.EXCH.64 URZ, [UR6], UR14 ;  /* 0x0000000e06ffb5b2 */ /* 0x001e220008000100 */
[----:B------:R-:W-:Y:S01]  /*0e40*/  IMAD.U32 R5, RZ, RZ, UR12 ;  /* 0x0000000cff057e24 */ /* 0x000fe2000f8e00ff */
[----:B------:R-:W-:Y:S01]  /*0e50*/  LEA.HI.X.SX32 R4, R6, R177, 0x1, P4 ;  /* 0x000000b106047211 */ /* 0x000fe200020f0eff */
[----:B------:R-:W-:-:S02]  /*0e60*/  IMAD R40, R15, 0x2, R8 ;  /* 0x000000020f287824 */ /* 0x000fc400078e0208 */
[----:B------:R-:W-:Y:S02]  /*0e70*/  @P0 IMAD.MOV.U32 R6, RZ, RZ, R0 ;  /* 0x000000ffff060224 */ /* 0x000fe400078e0000 */
[----:B------:R-:W-:Y:S01]  /*0e80*/  @P0 IMAD.MOV.U32 R7, RZ, RZ, R3 ;  /* 0x000000ffff070224 */ /* 0x000fe200078e0003 */
[----:B0-----:R-:W-:Y:S01]  /*0e90*/  BAR.SYNC.DEFER_BLOCKING 0x0 ;  /* 0x0000000000007b1d */ /* 0x001fe20000010000 */
[----:B------:R-:W-:Y:S02]  /*0ea0*/  IMAD.U32 R95, RZ, RZ, UR12 ;  /* 0x0000000cff5f7e24 */ /* 0x000fe4000f8e00ff */
[----:B------:R-:W-:Y:S02]  /*0eb0*/  IMAD R70, R5, 0x2, R40 ;  /* 0x0000000205467824 */ /* 0x000fe400078e0228 */
[----:B------:R-:W-:Y:S02]  /*0ec0*/  IMAD.U32 R10, RZ, RZ, UR12 ;  /* 0x0000000cff0a7e24 */ /* 0x000fe4000f8e00ff */
[----:B------:R-:W-:Y:S01]  /*0ed0*/  IMAD R95, R95, 0x2, R70 ;  /* 0x000000025f5f7824 */ /* 0x000fe200078e0246 */
[----:B------:R-:W-:-:S03]  /*0ee0*/  LOP3.LUT R12, R105, 0x10, RZ, 0xfc, !PT ;  /* 0x00000010690c7812 */ /* 0x000fc600078efcff */
[----:B------:R-:W-:Y:S01]  /*0ef0*/  IMAD R10, R10, 0x2, R95 ;  /* 0x000000020a0a7824 */ /* 0x000fe200078e025f */
[----:B------:R-:W-:-:S03]  /*0f00*/  LOP3.LUT R9, R105, 0x18, RZ, 0xfc, !PT ;  /* 0x0000001869097812 */ /* 0x000fc600078efcff */
[----:B------:R-:W-:Y:S01]  /*0f10*/  IMAD R42, R5, 0x2, R10 ;  /* 0x00000002052a7824 */ /* 0x000fe200078e020a */
[----:B------:R0:W2:Y:S01]  /*0f20*/  @P0 LDG.E.U8 R135, desc[UR20][R6.64] ;  /* 0x0000001406870981 */ /* 0x0000a2000c1e1100 */
[----:B------:R-:W-:Y:S01]  /*0f30*/  PLOP3.LUT P0, PT, PT, PT, UP1, 0x80, 0x8 ;  /* 0x000000000008781c */ /* 0x000fe20003f0f018 */
[----:B0-----:R-:W-:Y:S02]  /*0f40*/  @P1 IMAD.MOV.U32 R6, RZ, RZ, R2 ;  /* 0x000000ffff061224 */ /* 0x001fe400078e0002 */
[----:B------:R-:W-:-:S05]  /*0f50*/  @P1 IMAD.MOV.U32 R7, RZ, RZ, R4 ;  /* 0x000000ffff071224 */ /* 0x000fca00078e0004 */
[----:B------:R0:W3:Y:S01]  /*0f60*/  @P1 LDG.E.U8 R134, desc[UR20][R6.64] ;  /* 0x0000001406861981 */ /* 0x0000e2000c1e1100 */
[----:B------:R-:W-:Y:S01]  /*0f70*/  PLOP3.LUT P1, PT, PT, PT, UP1, 0x80, 0x8 ;  /* 0x000000000008781c */ /* 0x000fe20003f2f018 */
[----:B------:R-:W-:Y:S01]  /*0f80*/  IMAD.U32 R13, RZ, RZ, UR12 ;  /* 0x0000000cff0d7e24 */ /* 0x000fe2000f8e00ff */
[----:B------:R-:W-:Y:S02]  /*0f90*/  ISETP.LT.AND P0, PT, R12, UR22, P0 ;  /* 0x000000160c007c0c */ /* 0x000fe40008701270 */
[----:B------:R-:W-:Y:S01]  /*0fa0*/  ISETP.LT.AND P1, PT, R9, UR22, P1 ;  /* 0x0000001609007c0c */ /* 0x000fe20008f21270 */
[----:B------:R-:W-:Y:S01]  /*0fb0*/  IMAD.U32 R9, RZ, RZ, UR12 ;  /* 0x0000000cff097e24 */ /* 0x000fe2000f8e00ff */
[-C--:B------:R-:W-:Y:S02]  /*0fc0*/  IADD3 R5, P2, PT, R8, R179.reuse, RZ ;  /* 0x000000b308057210 */ /* 0x080fe40007f5e0ff */
[----:B------:R-:W-:Y:S01]  /*0fd0*/  PRMT R137, RZ, 0x7610, R137 ;  /* 0x00007610ff897816 */ /* 0x000fe20000000089 */
[----:B0-----:R-:W-:Y:S01]  /*0fe0*/  IMAD.U32 R7, RZ, RZ, UR12 ;  /* 0x0000000cff077e24 */ /* 0x001fe2000f8e00ff */
[----:B------:R-:W-:-:S02]  /*0ff0*/  IADD3 R6, P4, PT, R10, R179, RZ ;  /* 0x000000b30a067210 */ /* 0x000fc40007f9e0ff */
[----:B------:R-:W-:Y:S01]  /*1000*/  PRMT R138, RZ, 0x7610, R138 ;  /* 0x00007610ff8a7816 */ /* 0x000fe2000000008a */
[----:B------:R-:W-:Y:S01]  /*1010*/  IMAD R68, R7, 0x2, R42 ;  /* 0x0000000207447824 */ /* 0x000fe200078e022a */
[-C--:B------:R-:W-:Y:S02]  /*1020*/  LEA.HI.X.SX32 R7, R8, R177.reuse, 0x1, P2 ;  /* 0x000000b108077211 */ /* 0x080fe400010f0eff */
[----:B------:R-:W-:Y:S01]  /*1030*/  LEA.HI.X.SX32 R8, R10, R177, 0x1, P4 ;  /* 0x000000b10a087211 */ /* 0x000fe200020f0eff */
[----:B------:R-:W-:Y:S02]  /*1040*/  IMAD R12, R9, 0x4, R68 ;  /* 0x00000004090c7824 */ /* 0x000fe400078e0244 */
[----:B------:R-:W-:Y:S02]  /*1050*/  @P0 IMAD.MOV.U32 R10, RZ, RZ, R5 ;  /* 0x000000ffff0a0224 */ /* 0x000fe400078e0005 */
[----:B------:R-:W-:Y:S02]  /*1060*/  IMAD R46, R13, 0x2, R12 ;  /* 0x000000020d2e7824 */ /* 0x000fe400078e020c */
[----:B------:R-:W-:-:S02]  /*1070*/  @P0 IMAD.MOV.U32 R11, RZ, RZ, R7 ;  /* 0x000000ffff0b0224 */ /* 0x000fc400078e0007 */
[----:B------:R-:W-:-:S03]  /*1080*/  IMAD R72, R9, 0x2, R46 ;  /* 0x0000000209487824 */ /* 0x000fc600078e022e */
[----:B------:R0:W4:Y:S01]  /*1090*/  @P0 LDG.E.U8 R137, desc[UR20][R10.64] ;  /* 0x000000140a890981 */ /* 0x000122000c1e1100 */
[----:B------:R-:W-:Y:S02]  /*10a0*/  IMAD R96, R13, 0x2, R72 ;  /* 0x000000020d607824 */ /* 0x000fe400078e0248 */
[----:B------:R-:W-:Y:S02]  /*10b0*/  IMAD.U32 R15, RZ, RZ, UR12 ;  /* 0x0000000cff0f7e24 */ /* 0x000fe4000f8e00ff */
[----:B------:R-:W-:Y:S02]  /*10c0*/  IMAD R14, R9, 0x2, R96 ;  /* 0x00000002090e7824 */ /* 0x000fe400078e0260 */
[----:B0-----:R-:W-:Y:S02]  /*10d0*/  @P1 IMAD.MOV.U32 R10, RZ, RZ, R6 ;  /* 0x000000ffff0a1224 */ /* 0x001fe400078e0006 */
[----:B------:R-:W-:Y:S01]  /*10e0*/  @P1 IMAD.MOV.U32 R11, RZ, RZ, R8 ;  /* 0x000000ffff0b1224 */ /* 0x000fe200078e0008 */
[----:B------:R-:W-:Y:S01]  /*10f0*/  LOP3.LUT R17, R105, 0x20, RZ, 0xfc, !PT ;  /* 0x0000002069117812 */ /* 0x000fe200078efcff */
[----:B------:R-:W-:Y:S01]  /*1100*/  IMAD R48, R15, 0x2, R14 ;  /* 0x000000020f307824 */ /* 0x000fe200078e020e */
[----:B------:R-:W-:-:S02]  /*1110*/  PLOP3.LUT P0, PT, PT, PT, UP1, 0x80, 0x8 ;  /* 0x000000000008781c */ /* 0x000fc40003f0f018 */
[----:B------:R0:W5:Y:S01]  /*1120*/  @P1 LDG.E.U8 R138, desc[UR20][R10.64] ;  /* 0x000000140a8a1981 */ /* 0x000162000c1e1100 */
[----:B------:R-:W-:Y:S02]  /*1130*/  LOP3.LUT R16, R105, 0x28, RZ, 0xfc, !PT ;  /* 0x0000002869107812 */ /* 0x000fe400078efcff */
[----:B------:R-:W-:Y:S02]  /*1140*/  PLOP3.LUT P1, PT, PT, PT, UP1, 0x80, 0x8 ;  /* 0x000000000008781c */ /* 0x000fe40003f2f018 */
[----:B------:R-:W-:Y:S01]  /*1150*/  ISETP.LT.AND P0, PT, R17, UR22, P0 ;  /* 0x0000001611007c0c */ /* 0x000fe20008701270 */
[----:B------:R-:W-:Y:S01]  /*1160*/  IMAD.U32 R17, RZ, RZ, UR12 ;  /* 0x0000000cff117e24 */ /* 0x000fe2000f8e00ff */
[----:B------:R-:W-:Y:S02]  /*1170*/  ISETP.LT.AND P1, PT, R16, UR22, P1 ;  /* 0x0000001610007c0c */ /* 0x000fe40008f21270 */
[-C--:B------:R-:W-:Y:S01]  /*1180*/  IADD3 R9, P2, PT, R12, R179.reuse, RZ ;  /* 0x000000b30c097210 */ /* 0x080fe20007f5e0ff */
[----:B0-----:R-:W-:Y:S01]  /*1190*/  IMAD.U32 R11, RZ, RZ, UR12 ;  /* 0x0000000cff0b7e24 */ /* 0x001fe2000f8e00ff */
[----:B------:R-:W-:-:S02]  /*11a0*/  IADD3 R10, P4, PT, R14, R179, RZ ;  /* 0x000000b30e0a7210 */ /* 0x000fc40007f9e0ff */
[----:B------:R-:W-:Y:S01]  /*11b0*/  PRMT R139, RZ, 0x7610, R139 ;  /* 0x00007610ff8b7816 */ /* 0x000fe2000000008b */
[----:B------:R-:W-:Y:S01]  /*11c0*/  IMAD R74, R11, 0x2, R48 ;  /* 0x000000020b4a7824 */ /* 0x000fe200078e0230 */
[-C--:B------:R-:W-:Y:S02]  /*11d0*/  LEA.HI.X.SX32 R11, R12, R177.reuse, 0x1, P2 ;  /* 0x000000b10c0b7211 */ /* 0x080fe400010f0eff */
[----:B------:R-:W-:Y:S01]  /*11e0*/  LEA.HI.X.SX32 R12, R14, R177, 0x1, P4 ;  /* 0x000000b10e0c7211 */ /* 0x000fe200020f0eff */
[----:B------:R-:W-:Y:S01]  /*11f0*/  IMAD R16, R13, 0x4, R74 ;  /* 0x000000040d107824 */ /* 0x000fe200078e024a */
[----:B------:R-:W-:Y:S01]  /*1200*/  PRMT R140, RZ, 0x7610, R140 ;  /* 0x00007610ff8c7816 */ /* 0x000fe2000000008c */
[----:B------:R-:W-:Y:S02]  /*1210*/  @P0 IMAD.MOV.U32 R14, RZ, RZ, R9 ;  /* 0x000000ffff0e0224 */ /* 0x000fe400078e0009 */
[----:B------:R-:W-:Y:S02]  /*1220*/  IMAD R50, R17, 0x2, R16 ;  /* 0x0000000211327824 */ /* 0x000fe400078e0210 */
[----:B------:R-:W-:-:S02]  /*1230*/  @P0 IMAD.MOV.U32 R15, RZ, RZ, R11 ;  /* 0x000000ffff0f0224 */ /* 0x000fc400078e000b */
[----:B------:R-:W-:-:S03]  /*1240*/  IMAD R76, R13, 0x2, R50 ;  /* 0x000000020d4c7824 */ /* 0x000fc600078e0232 */
[----:B------:R0:W2:Y:S01]  /*1250*/  @P0 LDG.E.U8 R139, desc[UR20][R14.64] ;  /* 0x000000140e8b0981 */ /* 0x0000a2000c1e1100 */
        /* <DEDUP_REMOVED lines=8> */
[----:B------:R0:W2:Y:S01]  /*12e0*/  @P1 LDG.E.U8 R140, desc[UR20][R14.64] ;  /* 0x000000140e8c1981 */ /* 0x0000a2000c1e1100 */
        /* <DEDUP_REMOVED lines=10> */
[-C--:B------:R-:W-:Y:S01]  /*1390*/  LEA.HI.X.SX32 R15, R16, R177.reuse, 0x1, P2 ;  /* 0x000000b1100f7211 */ /* 0x080fe200010f0eff */
[----:B------:R-:W-:Y:S01]  /*13a0*/  IMAD.U32 R101, RZ, RZ, UR12 ;  /* 0x0000000cff657e24 */ /* 0x000fe2000f8e00ff */
[----:B------:R-:W-:Y:S01]  /*13b0*/  LEA.HI.X.SX32 R16, R18, R177, 0x1, P4 ;  /* 0x000000b112107211 */ /* 0x000fe200020f0eff */
[----:B------:R-:W-:Y:S01]  /*13c0*/  IMAD R20, R17, 0x4, R78 ;  /* 0x0000000411147824 */ /* 0x000fe200078e024e */
[----:B------:R-:W-:Y:S01]  /*13d0*/  PRMT R142, RZ, 0x7610, R142 ;  /* 0x00007610ff8e7816 */ /* 0x000fe2000000008e */
[----:B------:R-:W-:Y:S02]  /*13e0*/  @P0 IMAD.MOV.U32 R18, RZ, RZ, R13 ;  /* 0x000000ffff120224 */ /* 0x000fe400078e000d */
[----:B------:R-:W-:Y:S02]  /*13f0*/  IMAD R54, R21, 0x2, R20 ;  /* 0x0000000215367824 */ /* 0x000fe400078e0214 */
[----:B------:R-:W-:-:S02]  /*1400*/  @P0 IMAD.MOV.U32 R19, RZ, RZ, R15 ;  /* 0x000000ffff130224 */ /* 0x000fc400078e000f */
[----:B------:R-:W-:Y:S02]  /*1410*/  IMAD R82, R17, 0x2, R54 ;  /* 0x0000000211527824 */ /* 0x000fe400078e0236 */
[----:B------:R-:W-:Y:S01]  /*1420*/  IMAD.U32 R22, RZ, RZ, UR12 ;  /* 0x0000000cff167e24 */ /* 0x000fe2000f8e00ff */
[----:B------:R0:W2:Y:S01]  /*1430*/  @P0 LDG.E.U8 R141, desc[UR20][R18.64] ;  /* 0x00000014128d0981 */ /* 0x0000a2000c1e1100 */
[----:B------:R-:W-:Y:S01]  /*1440*/  IMAD R101, R101, 0x2, R82 ;  /* 0x0000000265657824 */ /* 0x000fe200078e0252 */
[----:B------:R-:W-:-:S03]  /*1450*/  LOP3.LUT R24, R105, 0x40, RZ, 0xfc, !PT ;  /* 0x0000004069187812 */ /* 0x000fc600078efcff */
[----:B------:R-:W-:Y:S02]  /*1460*/  IMAD R22, R22, 0x2, R101 ;  /* 0x0000000216167824 */ /* 0x000fe400078e0265 */
[----:B0-----:R-:W-:Y:S02]  /*1470*/  @P1 IMAD.MOV.U32 R18, RZ, RZ, R14 ;  /* 0x000000ffff121224 */ /* 0x001fe400078e000e */
[----:B------:R-:W-:Y:S01]  /*1480*/  @P1 IMAD.MOV.U32 R19, RZ, RZ, R16 ;  /* 0x000000ffff131224 */ /* 0x000fe200078e0010 */
[----:B------:R-:W-:Y:S01]  /*1490*/  PLOP3.LUT P0, PT, PT, PT, UP1, 0x80, 0x8 ;  /* 0x000000000008781c */ /* 0x000fe20003f0f018 */
[----:B------:R-:W-:-:S03]  /*14a0*/  IMAD R56, R17, 0x2, R22 ;  /* 0x0000000211387824 */ /* 0x000fc600078e0216 */
[----:B------:R0:W2:Y:S01]  /*14b0*/  @P1 LDG.E.U8 R142, desc[UR20][R18.64] ;  /* 0x00000014128e1981 */ /* 0x0000a2000c1e1100 */
[----:B------:R-:W-:Y:S01]  /*14c0*/  ISETP.LT.AND P0, PT, R24, UR22, P0 ;  /* 0x0000001618007c0c */ /* 0x000fe20008701270 */
[----:B------:R-:W-:Y:S01]  /*14d0*/  IMAD.U32 R25, RZ, RZ, UR12 ;  /* 0x0000000cff197e24 */ /* 0x000fe2000f8e00ff */
[----:B------:R-:W-:Y:S02]  /*14e0*/  LOP3.LUT R23, R105, 0x48, RZ, 0xfc, !PT ;  /* 0x0000004869177812 */ /* 0x000fe400078efcff */
[----:B------:R-:W-:Y:S02]  /*14f0*/  PLOP3.LUT P1, PT, PT, PT, UP1, 0x80, 0x8 ;  /* 0x000000000008781c */ /* 0x000fe40003f2f018 */
[-C--:B------:R-:W-:Y:S02]  /*1500*/  IADD3 R17, P2, PT, R20, R179.reuse, RZ ;  /* 0x000000b314117210 */ /* 0x080fe40007f5e0ff */
[----:B------:R-:W-:Y:S01]  /*1510*/  ISETP.LT.AND P1, PT, R23, UR22, P1 ;  /* 0x0000001617007c0c */ /* 0x000fe20008f21270 */
        /* <DEDUP_REMOVED lines=17> */
[----:B------:R-:W-:Y:S02]  /*1630*/  @P1 IMAD.MOV.U32 R23, RZ, RZ, R20 ;  /* 0x000000ffff171224 */ /* 0x000fe400078e0014 */
[----:B------:R-:W-:-:S03]  /*1640*/  IMAD R60, R27, 0x2, R26 ;  /* 0x000000021b3c7824 */ /* 0x000fc600078e021a */
[----:B------:R0:W2:Y:S01]  /*1650*/  @P1 LDG.E.U8 R144, desc[UR20][R22.64] ;  /* 0x0000001416901981 */ /* 0x0000a2000c1e1100 */
[C---:B------:R-:W-:Y:S02]  /*1660*/  LOP3.LUT R29, R105.reuse, 0x50, RZ, 0xfc, !PT ;  /* 0x00000050691d7812 */ /* 0x040fe400078efcff */
[----:B------:R-:W-:Y:S02]  /*1670*/  PLOP3.LUT P0, PT, PT, PT, UP1, 0x80, 0x8 ;  /* 0x000000000008781c */ /* 0x000fe40003f0f018 */
[----:B------:R-:W-:Y:S02]  /*1680*/  LOP3.LUT R28, R105, 0x58, RZ, 0xfc, !PT ;  /* 0x00000058691c7812 */ /* 0x000fe400078efcff */
[----:B------:R-:W-:Y:S02]  /*1690*/  PLOP3.LUT P1, PT, PT, PT, UP1, 0x80, 0x8 ;  /* 0x000000000008781c */ /* 0x000fe40003f2f018 */
[----:B------:R-:W-:Y:S01]  /*16a0*/  ISETP.LT.AND P0, PT, R29, UR22, P0 ;  /* 0x000000161d007c0c */ /* 0x000fe20008701270 */
[----:B0-----:R-:W-:Y:S01]  /*16b0*/  IMAD.U32 R23, RZ, RZ, UR12 ;  /* 0x0000000cff177e24 */ /* 0x001fe2000f8e00ff */
[----:B------:R-:W-:Y:S01]  /*16c0*/  ISETP.LT.AND P1, PT, R28, UR22, P1 ;  /* 0x000000161c007c0c */ /* 0x000fe20008f21270 */
[----:B------:R-:W-:Y:S01]  /*16d0*/  IMAD.U32 R29, RZ, RZ, UR12 ;  /* 0x0000000cff1d7e24 */ /* 0x000fe2000f8e00ff */
[-C--:B------:R-:W-:Y:S01]  /*16e0*/  IADD3 R21, P2, PT, R24, R179.reuse, RZ ;  /* 0x000000b318157210 */ /* 0x080fe20007f5e0ff */
[----:B------:R-:W-:Y:S01]  /*16f0*/  IMAD R88, R23, 0x2, R60 ;  /* 0x0000000217587824 */ /* 0x000fe200078e023c */
[----:B------:R-:W-:-:S02]  /*1700*/  IADD3 R22, P4, PT, R26, R179, RZ ;  /* 0x000000b31a167210 */ /* 0x000fc40007f9e0ff */
[-C--:B------:R-:W-:Y:S01]  /*1710*/  LEA.HI.X.SX32 R23, R24, R177.reuse, 0x1, P2 ;  /* 0x000000b118177211 */ /* 0x080fe200010f0eff */
[----:B------:R-:W-:Y:S01]  /*1720*/  IMAD R28, R25, 0x4, R88 ;  /* 0x00000004191c7824 */ /* 0x000fe200078e0258 */
[----:B------:R-:W-:Y:S02]  /*1730*/  PRMT R145, RZ, 0x7610, R145 ;  /* 0x00007610ff917816 */ /* 0x000fe40000000091 */
[----:B------:R-:W-:Y:S01]  /*1740*/  LEA.HI.X.SX32 R24, R26, R177, 0x1, P4 ;  /* 0x000000b11a187211 */ /* 0x000fe200020f0eff */
[----:B------:R-:W-:Y:S01]  /*1750*/  IMAD R62, R29, 0x2, R28 ;  /* 0x000000021d3e7824 */ /* 0x000fe200078e021c */
[----:B------:R-:W-:Y:S01]  /*1760*/  PRMT R146, RZ, 0x7610, R146 ;  /* 0x00007610ff927816 */ /* 0x000fe20000000092 */
[----:B------:R-:W-:Y:S02]  /*1770*/  @P0 IMAD.MOV.U32 R26, RZ, RZ, R21 ;  /* 0x000000ffff1a0224 */ /* 0x000fe400078e0015 */
[----:B------:R-:W-:Y:S02]  /*1780*/  IMAD R86, R25, 0x2, R62 ;  /* 0x0000000219567824 */ /* 0x000fe400078e023e */
[----:B------:R-:W-:-:S02]  /*1790*/  @P0 IMAD.MOV.U32 R27, RZ, RZ, R23 ;  /* 0x000000ffff1b0224 */ /* 0x000fc400078e0017 */
[----:B------:R-:W-:Y:S01]  /*17a0*/  IMAD R104, R29, 0x2, R86 ;  /* 0x000000021d687824 */ /* 0x000fe200078e0256 */
[----:B------:R-:W-:Y:S01]  /*17b0*/  LOP3.LUT R37, R105, 0x60, RZ, 0xfc, !PT ;  /* 0x0000006069257812 */ /* 0x000fe200078efcff */
[----:B------:R-:W-:Y:S01]  /*17c0*/  IMAD.U32 R31, RZ, RZ, UR12 ;  /* 0x0000000cff1f7e24 */ /* 0x000fe2000f8e00ff */
[----:B------:R0:W2:Y:S01]  /*17d0*/  @P0 LDG.E.U8 R145, desc[UR20][R26.64] ;  /* 0x000000141a910981 */ /* 0x0000a2000c1e1100 */
[----:B------:R-:W-:Y:S01]  /*17e0*/  IMAD R30, R25, 0x2, R104 ;  /* 0x00000002191e7824 */ /* 0x000fe200078e0268 */
[----:B------:R-:W-:-:S03]  /*17f0*/  PLOP3.LUT P0, PT, PT, PT, UP1, 0x80, 0x8 ;  /* 0x000000000008781c */ /* 0x000fc60003f0f018 */
[----:B------:R-:W-:Y:S01]  /*1800*/  IMAD R100, R29, 0x2, R30 ;  /* 0x000000021d647824 */ /* 0x000fe200078e021e */
[----:B------:R-:W-:Y:S01]  /*1810*/  LOP3.LUT R32, R105, 0x70, RZ, 0xfc, !PT ;  /* 0x0000007069207812 */ /* 0x000fe200078efcff */
[----:B------:R-:W-:Y:S01]  /*1820*/  IMAD.U32 R33, RZ, RZ, UR12 ;  /* 0x0000000cff217e24 */ /* 0x000fe2000f8e00ff */
[----:B------:R-:W-:Y:S01]  /*1830*/  PLOP3.LUT P2, PT, PT, PT, UP1, 0x80, 0x8 ;  /* 0x000000000008781c */ /* 0x000fe20003f4f018 */
[----:B0-----:R-:W-:Y:S02]  /*1840*/  @P1 IMAD.MOV.U32 R26, RZ, RZ, R22 ;  /* 0x000000ffff1a1224 */ /* 0x001fe400078e0016 */
[----:B------:R-:W-:Y:S01]  /*1850*/  @P1 IMAD.MOV.U32 R27, RZ, RZ, R24 ;  /* 0x000000ffff1b1224 */ /* 0x000fe200078e0018 */
[----:B------:R-:W-:Y:S01]  /*1860*/  ISETP.LT.AND P0, PT, R37, UR22, P0 ;  /* 0x0000001625007c0c */ /* 0x000fe20008701270 */
[----:B------:R-:W-:Y:S01]  /*1870*/  IMAD R90, R31, 0x2, R100 ;  /* 0x000000021f5a7824 */ /* 0x000fe200078e0264 */
[----:B------:R-:W-:Y:S02]  /*1880*/  LOP3.LUT R35, R105, 0x68, RZ, 0xfc, !PT ;  /* 0x0000006869237812 */ /* 0x000fe400078efcff */
[----:B------:R0:W2:Y:S01]  /*1890*/  @P1 LDG.E.U8 R146, desc[UR20][R26.64] ;  /* 0x000000141a921981 */ /* 0x0000a2000c1e1100 */
[----:B------:R-:W-:-:S02]  /*18a0*/  PLOP3.LUT P1, PT, PT, PT, UP1, 0x80, 0x8 ;  /* 0x000000000008781c */ /* 0x000fc40003f2f018 */
[----:B------:R-:W-:Y:S01]  /*18b0*/  ISETP.LT.AND P2, PT, R32, UR22, P2 ;  /* 0x0000001620007c0c */ /* 0x000fe20009741270 */
[----:B------:R-:W-:Y:S01]  /*18c0*/  IMAD R32, R33, 0x4, R90 ;  /* 0x0000000421207824 */ /* 0x000fe200078e025a */
[C---:B------:R-:W-:Y:S02]  /*18d0*/  IADD3 R25, P4, PT, R28.reuse, R179, RZ ;  /* 0x000000b31c197210 */ /* 0x040fe40007f9e0ff */
[----:B------:R-:W-:Y:S01]  /*18e0*/  ISETP.LT.AND P1, PT, R35, UR22, P1 ;  /* 0x0000001623007c0c */ /* 0x000fe20008f21270 */
[----:B------:R-:W-:Y:S01]  /*18f0*/  IMAD R106, R31, 0x2, R32 ;  /* 0x000000021f6a7824 */ /* 0x000fe200078e0220 */
[----:B------:R-:W-:Y:S02]  /*1900*/  LEA.HI.X.SX32 R28, R28, R177, 0x1, P4 ;  /* 0x000000b11c1c7211 */ /* 0x000fe400020f0eff */
[-C--:B0-----:R-:W-:Y:S02]  /*1910*/  IADD3 R26, P5, PT, R30, R179.reuse, RZ ;  /* 0x000000b31e1a7210 */ /* 0x081fe40007fbe0ff */
[----:B------:R-:W-:Y:S01]  /*1920*/  IADD3 R27, P6, PT, R32, R179, RZ ;  /* 0x000000b3201b7210 */ /* 0x000fe20007fde0ff */
[----:B------:R-:W-:Y:S01]  /*1930*/  @P0 IMAD.MOV.U32 R33, RZ, RZ, R28 ;  /* 0x000000ffff210224 */ /* 0x000fe200078e001c */
[----:B------:R-:W-:-:S02]  /*1940*/  LEA.HI.X.SX32 R29, R30, R177, 0x1, P5 ;  /* 0x000000b11e1d7211 */ /* 0x000fc400028f0eff */
[----:B------:R-:W-:Y:S02]  /*1950*/  PRMT R147, RZ, 0x7610, R147 ;  /* 0x00007610ff937816 */ /* 0x000fe40000000093 */
[----:B------:R-:W-:Y:S01]  /*1960*/  LEA.HI.X.SX32 R30, R32, R177, 0x1, P6 ;  /* 0x000000b1201e7211 */ /* 0x000fe200030f0eff */
[----:B------:R-:W-:Y:S01]  /*1970*/  @P0 IMAD.MOV.U32 R32, RZ, RZ, R25 ;  /* 0x000000ffff200224 */ /* 0x000fe200078e0019 */
[----:B------:R-:W-:Y:S01]  /*1980*/  PRMT R148, RZ, 0x7610, R148 ;  /* 0x00007610ff947816 */ /* 0x000fe20000000094 */
[----:B------:R-:W-:Y:S01]  /*1990*/  IMAD.U32 R155, RZ, RZ, UR12 ;  /* 0x0000000cff9b7e24 */ /* 0x000fe2000f8e00ff */
[----:B------:R-:W-:Y:S02]  /*19a0*/  PRMT R149, RZ, 0x7610, R149 ;  /* 0x00007610ff957816 */ /* 0x000fe40000000095 */
[----:B------:R0:W2:Y:S01]  /*19b0*/  @P0 LDG.E.U8 R147, desc[UR20][R32.64] ;  /* 0x0000001420930981 */ /* 0x0000a2000c1e1100 */
[----:B------:R-:W-:Y:S01]  /*19c0*/  IMAD R92, R31, 0x2, R106 ;  /* 0x000000021f5c7824 */ /* 0x000fe200078e026a */
[----:B------:R-:W-:Y:S01]  /*19d0*/  LOP3.LUT R37, R105, 0x78, RZ, 0xfc, !PT ;  /* 0x0000007869257812 */ /* 0x000fe200078efcff */
[----:B------:R-:W-:-:S02]  /*19e0*/  IMAD.U32 R158, RZ, RZ, UR12 ;  /* 0x0000000cff9e7e24 */ /* 0x000fc4000f8e00ff */
[----:B------:R-:W-:Y:S02]  /*19f0*/  IMAD R155, R155, 0x2, R92 ;  /* 0x000000029b9b7824 */ /* 0x000fe400078e025c */
[----:B0-----:R-:W-:Y:S02]  /*1a00*/  @P1 IMAD.MOV.U32 R32, RZ, RZ, R26 ;  /* 0x000000ffff201224 */ /* 0x001fe400078e001a */
[----:B------:R-:W-:-:S05]  /*1a10*/  @P1 IMAD.MOV.U32 R33, RZ, RZ, R29 ;  /* 0x000000ffff211224 */ /* 0x000fca00078e001d */
[----:B------:R0:W2:Y:S01]  /*1a20*/  @P1 LDG.E.U8 R148, desc[UR20][R32.64] ;  /* 0x0000001420941981 */ /* 0x0000a2000c1e1100 */
[----:B------:R-:W-:Y:S01]  /*1a30*/  PLOP3.LUT P1, PT, PT, PT, UP1, 0x80, 0x8 ;  /* 0x000000000008781c */ /* 0x000fe20003f2f018 */
[----:B------:R-:W-:Y:S01]  /*1a40*/  IMAD R158, R158, 0x2, R155 ;  /* 0x000000029e9e7824 */ /* 0x000fe200078e029b */
[----:B------:R-:W-:Y:S02]  /*1a50*/  LOP3.LUT R35, R105, 0x2, RZ, 0xfc, !PT ;  /* 0x0000000269237812 */ /* 0x000fe400078efcff */
[----:B------:R-:W-:Y:S02]  /*1a60*/  ISETP.LT.AND P1, PT, R37, UR22, P1 ;  /* 0x0000001625007c0c */ /* 0x000fe40008f21270 */
[----:B------:R-:W-:Y:S02]  /*1a70*/  PLOP3.LUT P0, PT, PT, PT, UP1, 0x80, 0x8 ;  /* 0x000000000008781c */ /* 0x000fe40003f0f018 */
[----:B------:R-:W-:Y:S01]  /*1a80*/  IADD3 R165, P4, PT, R158, R179, RZ ;  /* 0x000000b39ea57210 */ /* 0x000fe20007f9e0ff */
[----:B0-----:R-:W-:-:S02]  /*1a90*/  @P2 IMAD.MOV.U32 R32, RZ, RZ, R27 ;  /* 0x000000ffff202224 */ /* 0x001fc400078e001b */
[----:B------:R-:W-:Y:S01]  /*1aa0*/  @P2 IMAD.MOV.U32 R33, RZ, RZ, R30 ;  /* 0x000000ffff212224 */ /* 0x000fe200078e001e */
[----:B------:R-:W-:Y:S01]  /*1ab0*/  ISETP.LT.AND P0, PT, R35, UR22, P0 ;  /* 0x0000001623007c0c */ /* 0x000fe20008701270 */
[----:B------:R-:W-:Y:S01]  /*1ac0*/  IMAD R108, R31, 0x2, R158 ;  /* 0x000000021f6c7824 */ /* 0x000fe200078e029e */
[----:B------:R-:W-:Y:S02]  /*1ad0*/  LEA.HI.X.SX32 R158, R158, R177, 0x1, P4 ;  /* 0x000000b19e9e7211 */ /* 0x000fe400020f0eff */
[----:B------:R0:W2:Y:S01]  /*1ae0*/  @P2 LDG.E.U8 R149, desc[UR20][R32.64] ;  /* 0x0000001420952981 */ /* 0x0000a2000c1e1100 */
[----:B------:R-:W-:Y:S01]  /*1af0*/  PLOP3.LUT P2, PT, PT, PT, UP1, 0x80, 0x8 ;  /* 0x000000000008781c */ /* 0x000fe20003f4f018 */
[----:B------:R-:W-:Y:S01]  /*1b00*/  @P1 IMAD.MOV.U32 R38, RZ, RZ, R165 ;  /* 0x000000ffff261224 */ /* 0x000fe200078e00a5 */
[----:B------:R-:W-:Y:S01]  /*1b10*/  IADD3 R31, P5, PT, R34, R179, RZ ;  /* 0x000000b3221f7210 */ /* 0x000fe20007fbe0ff */
[----:B------:R-:W-:Y:S01]  /*1b20*/  @P1 IMAD.MOV.U32 R39, RZ, RZ, R158 ;  /* 0x000000ffff271224 */ /* 0x000fe200078e009e */
[----:B------:R-:W-:-:S02]  /*1b30*/  PRMT R150, RZ, 0x7610, R150 ;  /* 0x00007610ff967816 */ /* 0x000fc40000000096 */
[----:B------:R-:W-:Y:S02]  /*1b40*/  PLOP3.LUT P4, PT, PT, PT, UP1, 0x80, 0x8 ;  /* 0x000000000008781c */ /* 0x000fe40003f8f018 */
[----:B------:R-:W-:Y:S02]  /*1b50*/  PRMT R191, RZ, 0x7610, R191 ;  /* 0x00007610ffbf7816 */ /* 0x000fe400000000bf */
[C---:B0-----:R-:W-:Y:S01]  /*1b60*/  LOP3.LUT R32, R105.reuse, 0xa, RZ, 0xfc, !PT ;  /* 0x0000000a69207812 */ /* 0x041fe200078efcff */
[----:B------:R0:W2:Y:S01]  /*1b70*/  @P1 LDG.E.U8 R150, desc[UR20][R38.64] ;  /* 0x0000001426961981 */ /* 0x0000a2000c1e1100 */
[----:B------:R-:W-:Y:S02]  /*1b80*/  LOP3.LUT R33, R105, 0x12, RZ, 0xfc, !PT ;  /* 0x0000001269217812 */ /* 0x000fe400078efcff */
[----:B------:R-:W-:Y:S02]  /*1b90*/  ISETP.LT.AND P2, PT, R32, UR22, P2 ;  /* 0x0000001620007c0c */ /* 0x000fe40009741270 */
[----:B------:R-:W-:-:S02]  /*1ba0*/  LEA.HI.X.SX32 R32, R34, R177, 0x1, P5 ;  /* 0x000000b122207211 */ /* 0x000fc400028f0eff */
[----:B------:R-:W-:Y:S01]  /*1bb0*/  ISETP.LT.AND P1, PT, R33, UR22, P4 ;  /* 0x0000001621007c0c */ /* 0x000fe2000a721270 */
[----:B0-----:R-:W-:Y:S02]  /*1bc0*/  @P0 IMAD.MOV.U32 R38, RZ, RZ, R31 ;  /* 0x000000ffff260224 */ /* 0x001fe400078e001f */
[----:B------:R-:W-:Y:S01]  /*1bd0*/  @P0 IMAD.MOV.U32 R39, RZ, RZ, R32 ;  /* 0x000000ffff270224 */ /* 0x000fe200078e0020 */
[----:B------:R-:W-:-:S04]  /*1be0*/  IADD3 R33, P4, PT, R36, R179, RZ ;  /* 0x000000b324217210 */ /* 0x000fc80007f9e0ff */
[----:B------:R0:W2:Y:S01]  /*1bf0*/  @P0 LDG.E.U8 R191, desc[UR20][R38.64] ;  /* 0x0000001426bf0981 */ /* 0x0000a2000c1e1100 */
[----:B------:R-:W-:Y:S02]  /*1c00*/  IADD3 R34, P0, PT, R40, R179, RZ ;  /* 0x000000b328227210 */ /* 0x000fe40007f1e0ff */
[-C--:B------:R-:W-:Y:S02]  /*1c10*/  LEA.HI.X.SX32 R35, R36, R177.reuse, 0x1, P4 ;  /* 0x000000b124237211 */ /* 0x080fe400020f0eff */
[----:B------:R-:W-:Y:S01]  /*1c20*/  LEA.HI.X.SX32 R36, R40, R177, 0x1, P0 ;  /* 0x000000b128247211 */ /* 0x000fe200000f0eff */
[----:B------:R-:W-:Y:S01]  /*1c30*/  @P1 IMAD.MOV.U32 R40, RZ, RZ, R34 ;  /* 0x000000ffff281224 */ /* 0x000fe200078e0022 */
[----:B------:R-:W-:-:S03]  /*1c40*/  PRMT R189, RZ, 0x7610, R189 ;  /* 0x00007610ffbd7816 */ /* 0x000fc600000000bd */
[----:B------:R-:W-:Y:S01]  /*1c50*/  @P1 IMAD.MOV.U32 R41, RZ, RZ, R36 ;  /* 0x000000ffff291224 */ /* 0x000fe200078e0024 */
[----:B------:R-:W-:Y:S02]  /*1c60*/  LOP3.LUT R37, R105, 0x1a, RZ, 0xfc, !PT ;  /* 0x0000001a69257812 */ /* 0x000fe400078efcff */
[----:B------:R-:W-:Y:S02]  /*1c70*/  PLOP3.LUT P0, PT, PT, PT, UP1, 0x80, 0x8 ;  /* 0x000000000008781c */ /* 0x000fe40003f0f018 */
[----:B------:R1:W2:Y:S01]  /*1c80*/  @P1 LDG.E.U8 R189, desc[UR20][R40.64] ;  /* 0x0000001428bd1981 */ /* 0x0002a2000c1e1100 */
[----:B------:R-:W-:Y:S02]  /*1c90*/  PRMT R190, RZ, 0x7610, R190 ;  /* 0x00007610ffbe7816 */ /* 0x000fe400000000be */
[----:B------:R-:W-:Y:S01]  /*1ca0*/  ISETP.LT.AND P1, PT, R37, UR22, P0 ;  /* 0x0000001625007c0c */ /* 0x000fe20008721270 */
[----:B0-----:R-:W-:Y:S02]  /*1cb0*/  @P2 IMAD.MOV.U32 R38, RZ, RZ, R33 ;  /* 0x000000ffff262224 */ /* 0x001fe400078e0021 */
[----:B------:R-:W-:Y:S01]  /*1cc0*/  @P2 IMAD.MOV.U32 R39, RZ, RZ, R35 ;  /* 0x000000ffff272224 */ /* 0x000fe200078e0023 */
[----:B------:R-:W-:-:S02]  /*1cd0*/  IADD3 R37, P4, PT, R42, R179, RZ ;  /* 0x000000b32a257210 */ /* 0x000fc40007f9e0ff */
[----:B------:R-:W-:Y:S02]  /*1ce0*/  PLOP3.LUT P0, PT, PT, PT, UP1, 0x80, 0x8 ;  /* 0x000000000008781c */ /* 0x000fe40003f0f018 */
[----:B------:R0:W2:Y:S01]  /*1cf0*/  @P2 LDG.E.U8 R190, desc[UR20][R38.64] ;  /* 0x0000001426be2981 */ /* 0x0000a2000c1e1100 */
[C---:B-1----:R-:W-:Y:S02]  /*1d00*/  LOP3.LUT R41, R105.reuse, 0x22, RZ, 0xfc, !PT ;  /* 0x0000002269297812 */ /* 0x042fe400078efcff */
[----:B------:R-:W-:Y:S02]  /*1d10*/  PLOP3.LUT P2, PT, PT, PT, UP1, 0x80, 0x8 ;  /* 0x000000000008781c */ /* 0x000fe40003f4f018 */
[----:B------:R-:W-:Y:S02]  /*1d20*/  PRMT R124, RZ, 0x7610, R124 ;  /* 0x00007610ff7c7816 */ /* 0x000fe4000000007c */
[----:B0-----:R-:W-:Y:S02]  /*1d30*/  LEA.HI.X.SX32 R38, R42, R177, 0x1, P4 ;  /* 0x000000b12a267211 */ /* 0x001fe400020f0eff */
[----:B------:R-:W-:Y:S01]  /*1d40*/  LOP3.LUT R39, R105, 0x2a, RZ, 0xfc, !PT ;  /* 0x0000002a69277812 */ /* 0x000fe200078efcff */
[----:B------:R-:W-:Y:S01]  /*1d50*/  @P1 IMAD.MOV.U32 R44, RZ, RZ, R37 ;  /* 0x000000ffff2c1224 */ /* 0x000fe200078e0025 */
[----:B------:R-:W-:Y:S01]  /*1d60*/  ISETP.LT.AND P0, PT, R41, UR22, P0 ;  /* 0x0000001629007c0c */ /* 0x000fe20008701270 */
[----:B------:R-:W-:Y:S01]  /*1d70*/  @P1 IMAD.MOV.U32 R45, RZ, RZ, R38 ;  /* 0x000000ffff2d1224 */ /* 0x000fe200078e0026 */
[----:B------:R-:W-:-:S02]  /*1d80*/  LOP3.LUT R40, R105, 0x32, RZ, 0xfc, !PT ;  /* 0x0000003269287812 */ /* 0x000fc400078efcff */
[----:B------:R-:W-:Y:S02]  /*1d90*/  PLOP3.LUT P4, PT, PT, PT, UP1, 0x80, 0x8 ;  /* 0x000000000008781c */ /* 0x000fe40003f8f018 */
[----:B------:R-:W-:Y:S01]  /*1da0*/  ISETP.LT.AND P2, PT, R39, UR22, P2 ;  /* 0x0000001627007c0c */ /* 0x000fe20009741270 */
[----:B------:R0:W2:Y:S01]  /*1db0*/  @P1 LDG.E.U8 R124, desc[UR20][R44.64] ;  /* 0x000000142c7c1981 */ /* 0x0000a2000c1e1100 */
[----:B------:R-:W-:Y:S02]  /*1dc0*/  IADD3 R39, P5, PT, R46, R179, RZ ;  /* 0x000000b32e277210 */ /* 0x000fe40007fbe0ff */
[----:B------:R-:W-:Y:S02]  /*1dd0*/  ISETP.LT.AND P1, PT, R40, UR22, P4 ;  /* 0x0000001628007c0c */ /* 0x000fe4000a721270 */
[----:B------:R-:W-:Y:S02]  /*1de0*/  LEA.HI.X.SX32 R41, R46, R177, 0x1, P5 ;  /* 0x000000b12e297211 */ /* 0x000fe400028f0eff */
[----:B------:R-:W-:-:S02]  /*1df0*/  IADD3 R40, P4, PT, R48, R179, RZ ;  /* 0x000000b330287210 */ /* 0x000fc40007f9e0ff */
[----:B------:R-:W-:Y:S01]  /*1e00*/  IADD3 R42, P5, PT, R50, R179, RZ ;  /* 0x000000b3322a7210 */ /* 0x000fe20007fbe0ff */
[----:B------:R-:W-:Y:S01]  /*1e10*/  @P0 IMAD.MOV.U32 R46, RZ, RZ, R39 ;  /* 0x000000ffff2e0224 */ /* 0x000fe200078e0027 */
[----:B------:R-:W-:Y:S01]  /*1e20*/  PRMT R127, RZ, 0x7610, R127 ;  /* 0x00007610ff7f7816 */ /* 0x000fe2000000007f */
[----:B------:R-:W-:Y:S01]  /*1e30*/  @P0 IMAD.MOV.U32 R47, RZ, RZ, R41 ;  /* 0x000000ffff2f0224 */ /* 0x000fe200078e0029 */
[-C--:B------:R-:W-:Y:S02]  /*1e40*/  LEA.HI.X.SX32 R43, R48, R177.reuse, 0x1, P4 ;  /* 0x000000b1302b7211 */ /* 0x080fe400020f0eff */
[----:B0-----:R-:W-:Y:S02]  /*1e50*/  LEA.HI.X.SX32 R44, R50, R177, 0x1, P5 ;  /* 0x000000b1322c7211 */ /* 0x001fe400028f0eff */
[----:B------:R-:W-:Y:S01]  /*1e60*/  PRMT R131, RZ, 0x7610, R131 ;  /* 0x00007610ff837816 */ /* 0x000fe20000000083 */
[----:B------:R0:W2:Y:S01]  /*1e70*/  @P0 LDG.E.U8 R127, desc[UR20][R46.64] ;  /* 0x000000142e7f0981 */ /* 0x0000a2000c1e1100 */
[----:B------:R-:W-:Y:S01]  /*1e80*/  PRMT R128, RZ, 0x7610, R128 ;  /* 0x00007610ff807816 */ /* 0x000fe20000000080 */
[----:B------:R-:W-:-:S02]  /*1e90*/  @P1 IMAD.MOV.U32 R48, RZ, RZ, R42 ;  /* 0x000000ffff301224 */ /* 0x000fc400078e002a */
[----:B------:R-:W-:Y:S01]  /*1ea0*/  @P1 IMAD.MOV.U32 R49, RZ, RZ, R44 ;  /* 0x000000ffff311224 */ /* 0x000fe200078e002c */
[C---:B------:R-:W-:Y:S02]  /*1eb0*/  LOP3.LUT R51, R105.reuse, 0x3a, RZ, 0xfc, !PT ;  /* 0x0000003a69337812 */ /* 0x040fe400078efcff */
[----:B------:R-:W-:Y:S02]  /*1ec0*/  PLOP3.LUT P0, PT, PT, PT, UP1, 0x80, 0x8 ;  /* 0x000000000008781c */ /* 0x000fe40003f0f018 */
[----:B------:R1:W2:Y:S01]  /*1ed0*/  @P1 LDG.E.U8 R128, desc[UR20][R48.64] ;  /* 0x0000001430801981 */ /* 0x0002a2000c1e1100 */
[----:B0-----:R-:W-:Y:S02]  /*1ee0*/  @P2 IMAD.MOV.U32 R46, RZ, RZ, R40 ;  /* 0x000000ffff2e2224 */ /* 0x001fe400078e0028 */
[----:B------:R-:W-:Y:S01]  /*1ef0*/  @P2 IMAD.MOV.U32 R47, RZ, RZ, R43 ;  /* 0x000000ffff2f2224 */ /* 0x000fe200078e002b */
[----:B------:R-:W-:Y:S02]  /*1f00*/  LOP3.LUT R45, R105, 0x42, RZ, 0xfc, !PT ;  /* 0x00000042692d7812 */ /* 0x000fe400078efcff */
[----:B------:R-:W-:-:S02]  /*1f10*/  ISETP.LT.AND P1, PT, R51, UR22, P0 ;  /* 0x0000001633007c0c */ /* 0x000fc40008721270 */
[----:B------:R0:W2:Y:S01]  /*1f20*/  @P2 LDG.E.U8 R131, desc[UR20][R46.64] ;  /* 0x000000142e832981 */ /* 0x0000a2000c1e1100 */
[----:B------:R-:W-:-:S04]  /*1f30*/  PLOP3.LUT P2, PT, PT, PT, UP1, 0x80, 0x8 ;  /* 0x000000000008781c */ /* 0x000fc80003f4f018 */
[----:B------:R-:W-:Y:S02]  /*1f40*/  ISETP.LT.AND P0, PT, R45, UR22, P2 ;  /* 0x000000162d007c0c */ /* 0x000fe40009701270 */
[-C--:B------:R-:W-:Y:S02]  /*1f50*/  IADD3 R45, P4, PT, R52, R179.reuse, RZ ;  /* 0x000000b3342d7210 */ /* 0x080fe40007f9e0ff */
[----:B-1----:R-:W-:Y:S02]  /*1f60*/  LOP3.LUT R48, R105, 0x4a, RZ, 0xfc, !PT ;  /* 0x0000004a69307812 */ /* 0x002fe400078efcff */
[----:B------:R-:W-:Y:S02]  /*1f70*/  PLOP3.LUT P2, PT, PT, PT, UP1, 0x80, 0x8 ;  /* 0x000000000008781c */ /* 0x000fe40003f4f018 */
[----:B0-----:R-:W-:Y:S02]  /*1f80*/  IADD3 R46, P5, PT, R54, R179, RZ ;  /* 0x000000b3362e7210 */ /* 0x001fe40007fbe0ff */
[----:B------:R-:W-:-:S02]  /*1f90*/  LEA.HI.X.SX32 R47, R52, R177, 0x1, P4 ;  /* 0x000000b1342f7211 */ /* 0x000fc400020f0eff */
[----:B------:R-:W-:Y:S02]  /*1fa0*/  ISETP.LT.AND P2, PT, R48, UR22, P2 ;  /* 0x0000001630007c0c */ /* 0x000fe40009741270 */
[----:B------:R-:W-:Y:S01]  /*1fb0*/  PRMT R125, RZ, 0x7610, R125 ;  /* 0x00007610ff7d7816 */ /* 0x000fe2000000007d */
[----:B------:R-:W-:Y:S01]  /*1fc0*/  @P1 IMAD.MOV.U32 R55, RZ, RZ, R47 ;  /* 0x000000ffff371224 */ /* 0x000fe200078e002f */
[----:B------:R-:W-:Y:S01]  /*1fd0*/  LEA.HI.X.SX32 R48, R54, R177, 0x1, P5 ;  /* 0x000000b136307211 */ /* 0x000fe200028f0eff */
[----:B------:R-:W-:Y:S01]  /*1fe0*/  @P1 IMAD.MOV.U32 R54, RZ, RZ, R45 ;  /* 0x000000ffff361224 */ /* 0x000fe200078e002d */
[----:B------:R-:W-:Y:S02]  /*1ff0*/  LOP3.LUT R49, R105, 0x52, RZ, 0xfc, !PT ;  /* 0x0000005269317812 */ /* 0x000fe400078efcff */
[----:B------:R-:W-:Y:S02]  /*2000*/  PLOP3.LUT P4, PT, PT, PT, UP1, 0x80, 0x8 ;  /* 0x000000000008781c */ /* 0x000fe40003f8f018 */
[----:B------:R0:W2:Y:S01]  /*2010*/  @P1 LDG.E.U8 R125, desc[UR20][R54.64] ;  /* 0x00000014367d1981 */ /* 0x0000a2000c1e1100 */
[----:B------:R-:W-:-:S02]  /*2020*/  PRMT R126, RZ, 0x7610, R126 ;  /* 0x00007610ff7e7816 */ /* 0x000fc4000000007e */
[----:B------:R-:W-:Y:S02]  /*2030*/  ISETP.LT.AND P1, PT, R49, UR22, P4 ;  /* 0x0000001631007c0c */ /* 0x000fe4000a721270 */
[C---:B------:R-:W-:Y:S01]  /*2040*/  IADD3 R49, P4, PT, R56.reuse, R179, RZ ;  /* 0x000000b338317210 */ /* 0x040fe20007f9e0ff */
[----:B0-----:R-:W-:Y:S02]  /*2050*/  @P0 IMAD.MOV.U32 R54, RZ, RZ, R46 ;  /* 0x000000ffff360224 */ /* 0x001fe400078e002e */
[----:B------:R-:W-:Y:S01]  /*2060*/  @P0 IMAD.MOV.U32 R55, RZ, RZ, R48 ;  /* 0x000000ffff370224 */ /* 0x000fe200078e0030 */
[----:B------:R-:W-:-:S04]  /*2070*/  LEA.HI.X.SX32 R51, R56, R177, 0x1, P4 ;  /* 0x000000b138337211 */ /* 0x000fc800020f0eff */
[----:B------:R0:W2:Y:S01]  /*2080*/  @P0 LDG.E.U8 R126, desc[UR20][R54.64] ;  /* 0x00000014367e0981 */ /* 0x0000a2000c1e1100 */
[C---:B------:R-:W-:Y:S02]  /*2090*/  IADD3 R50, P0, PT, R58.reuse, R179, RZ ;  /* 0x000000b33a327210 */ /* 0x040fe40007f1e0ff */
[----:B------:R-:W-:Y:S02]  /*20a0*/  PRMT R129, RZ, 0x7610, R129 ;  /* 0x00007610ff817816 */ /* 0x000fe40000000081 */
[----:B------:R-:W-:Y:S01]  /*20b0*/  LEA.HI.X.SX32 R52, R58, R177, 0x1, P0 ;  /* 0x000000b13a347211 */ /* 0x000fe200000f0eff */
[----:B0-----:R-:W-:Y:S02]  /*20c0*/  @P2 IMAD.MOV.U32 R54, RZ, RZ, R49 ;  /* 0x000000ffff362224 */ /* 0x001fe400078e0031 */
[----:B------:R-:W-:Y:S01]  /*20d0*/  @P2 IMAD.MOV.U32 R55, RZ, RZ, R51 ;  /* 0x000000ffff372224 */ /* 0x000fe200078e0033 */
[----:B------:R-:W-:-:S04]  /*20e0*/  PRMT R130, RZ, 0x7610, R130 ;  /* 0x00007610ff827816 */ /* 0x000fc80000000082 */
[----:B------:R0:W2:Y:S01]  /*20f0*/  @P2 LDG.E.U8 R129, desc[UR20][R54.64] ;  /* 0x0000001436812981 */ /* 0x0000a2000c1e1100 */
[----:B------:R-:W-:Y:S02]  /*2100*/  LOP3.LUT R53, R105, 0x5a, RZ, 0xfc, !PT ;  /* 0x0000005a69357812 */ /* 0x000fe400078efcff */
[----:B------:R-:W-:Y:S01]  /*2110*/  PLOP3.LUT P0, PT, PT, PT, UP1, 0x80, 0x8 ;  /* 0x000000000008781c */ /* 0x000fe20003f0f018 */
[----:B0-----:R-:W-:Y:S02]  /*2120*/  @P1 IMAD.MOV.U32 R54, RZ, RZ, R50 ;  /* 0x000000ffff361224 */ /* 0x001fe400078e0032 */
[----:B------:R-:W-:-:S05]  /*2130*/  @P1 IMAD.MOV.U32 R55, RZ, RZ, R52 ;  /* 0x000000ffff371224 */ /* 0x000fca00078e0034 */
[----:B------:R0:W2:Y:S01]  /*2140*/  @P1 LDG.E.U8 R130, desc[UR20][R54.64] ;  /* 0x0000001436821981 */ /* 0x0000a2000c1e1100 */
[----:B------:R-:W-:Y:S02]  /*2150*/  ISETP.LT.AND P1, PT, R53, UR22, P0 ;  /* 0x0000001635007c0c */ /* 0x000fe40008721270 */
[C---:B------:R-:W-:Y:S02]  /*2160*/  IADD3 R53, P4, PT, R60.reuse, R179, RZ ;  /* 0x000000b33c357210 */ /* 0x040fe40007f9e0ff */
[C---:B------:R-:W-:Y:S02]  /*2170*/  LOP3.LUT R56, R105.reuse, 0x62, RZ, 0xfc, !PT ;  /* 0x0000006269387812 */ /* 0x040fe400078efcff */
[----:B------:R-:W-:Y:S02]  /*2180*/  PLOP3.LUT P0, PT, PT, PT, UP1, 0x80, 0x8 ;  /* 0x000000000008781c */ /* 0x000fe40003f0f018 */
[----:B0-----:R-:W-:Y:S02]  /*2190*/  LEA.HI.X.SX32 R54, R60, R177, 0x1, P4 ;  /* 0x000000b13c367211 */ /* 0x001fe400020f0eff */
[----:B------:R-:W-:-:S02]  /*21a0*/  LOP3.LUT R55, R105, 0x6a, RZ, 0xfc, !PT ;  /* 0x0000006a69377812 */ /* 0x000fc400078efcff */
[----:B------:R-:W-:Y:S02]  /*21b0*/  PLOP3.LUT P2, PT, PT, PT, UP1, 0x80, 0x8 ;  /* 0x000000000008781c */ /* 0x000fe40003f4f018 */
[----:B------:R-:W-:Y:S01]  /*21c0*/  ISETP.LT.AND P0, PT, R56, UR22, P0 ;  /* 0x0000001638007c0c */ /* 0x000fe20008701270 */
[----:B------:R-:W-:Y:S01]  /*21d0*/  @P1 IMAD.MOV.U32 R56, RZ, RZ, R53 ;  /* 0x000000ffff381224 */ /* 0x000fe200078e0035 */
[----:B------:R-:W-:Y:S01]  /*21e0*/  PRMT R133, RZ, 0x7610, R133 ;  /* 0x00007610ff857816 */ /* 0x000fe20000000085 */
[----:B------:R-:W-:Y:S01]  /*21f0*/  @P1 IMAD.MOV.U32 R57, RZ, RZ, R54 ;  /* 0x000000ffff391224 */ /* 0x000fe200078e0036 */
[----:B------:R-:W-:Y:S02]  /*2200*/  ISETP.LT.AND P2, PT, R55, UR22, P2 ;  /* 0x0000001637007c0c */ /* 0x000fe40009741270 */
[----:B------:R-:W-:Y:S02]  /*2210*/  LOP3.LUT R58, R105, 0x72, RZ, 0xfc, !PT ;  /* 0x00000072693a7812 */ /* 0x000fe400078efcff */
[----:B------:R-:W-:Y:S01]  /*2220*/  PLOP3.LUT P4, PT, PT, PT, UP1, 0x80, 0x8 ;  /* 0x000000000008781c */ /* 0x000fe20003f8f018 */
[----:B------:R0:W2:Y:S01]  /*2230*/  @P1 LDG.E.U8 R133, desc[UR20][R56.64] ;  /* 0x0000001438851981 */ /* 0x0000a2000c1e1100 */
[----:B------:R-:W-:-:S02]  /*2240*/  IADD3 R55, P5, PT, R62, R179, RZ ;  /* 0x000000b33e377210 */ /* 0x000fc40007fbe0ff */
[----:B------:R-:W-:Y:S02]  /*2250*/  ISETP.LT.AND P1, PT, R58, UR22, P4 ;  /* 0x000000163a007c0c */ /* 0x000fe4000a721270 */
[----:B------:R-:W-:Y:S02]  /*2260*/  PRMT R132, RZ, 0x7610, R132 ;  /* 0x00007610ff847816 */ /* 0x000fe40000000084 */
[----:B0-----:R-:W-:Y:S02]  /*2270*/  LEA.HI.X.SX32 R57, R62, R177, 0x1, P5 ;  /* 0x000000b13e397211 */ /* 0x001fe400028f0eff */
[C---:B------:R-:W-:Y:S01]  /*2280*/  IADD3 R56, P4, PT, R100.reuse, R179, RZ ;  /* 0x000000b364387210 */ /* 0x040fe20007f9e0ff */
[----:B------:R-:W-:Y:S02]  /*2290*/  @P0 IMAD.MOV.U32 R60, RZ, RZ, R55 ;  /* 0x000000ffff3c0224 */ /* 0x000fe400078e0037 */
[----:B------:R-:W-:Y:S01]  /*22a0*/  @P0 IMAD.MOV.U32 R61, RZ, RZ, R57 ;  /* 0x000000ffff3d0224 */ /* 0x000fe200078e0039 */
[----:B------:R-:W-:-:S02]  /*22b0*/  LEA.HI.X.SX32 R59, R100, R177, 0x1, P4 ;  /* 0x000000b1643b7211 */ /* 0x000fc400020f0eff */
[----:B------:R-:W-:Y:S01]  /*22c0*/  IADD3 R58, P5, PT, R106, R179, RZ ;  /* 0x000000b36a3a7210 */ /* 0x000fe20007fbe0ff */
[----:B------:R-:W-:Y:S01]  /*22d0*/  @P2 IMAD.MOV.U32 R62, RZ, RZ, R56 ;  /* 0x000000ffff3e2224 */ /* 0x000fe200078e0038 */
[----:B------:R-:W-:Y:S01]  /*22e0*/  PRMT R123, RZ, 0x7610, R123 ;  /* 0x00007610ff7b7816 */ /* 0x000fe2000000007b */
[----:B------:R0:W2:Y:S01]  /*22f0*/  @P0 LDG.E.U8 R132, desc[UR20][R60.64] ;  /* 0x000000143c840981 */ /* 0x0000a2000c1e1100 */
[----:B------:R-:W-:Y:S01]  /*2300*/  @P2 IMAD.MOV.U32 R63, RZ, RZ, R59 ;  /* 0x000000ffff3f2224 */ /* 0x000fe200078e003b */
[----:B------:R-:W-:-:S04]  /*2310*/  PRMT R122, RZ, 0x7610, R122 ;  /* 0x00007610ff7a7816 */ /* 0x000fc8000000007a */
[----:B------:R1:W2:Y:S01]  /*2320*/  @P2 LDG.E.U8 R123, desc[UR20][R62.64] ;  /* 0x000000143e7b2981 */ /* 0x0002a2000c1e1100 */
[----:B0-----:R-:W-:Y:S02]  /*2330*/  LEA.HI.X.SX32 R60, R106, R177, 0x1, P5 ;  /* 0x000000b16a3c7211 */ /* 0x001fe400028f0eff */
[C---:B------:R-:W-:Y:S02]  /*2340*/  LOP3.LUT R67, R105.reuse, 0x7a, RZ, 0xfc, !PT ;  /* 0x0000007a69437812 */ /* 0x040fe400078efcff */
[----:B------:R-:W-:Y:S01]  /*2350*/  PLOP3.LUT P0, PT, PT, PT, UP1, 0x80, 0x8 ;  /* 0x000000000008781c */ /* 0x000fe20003f0f018 */
[----:B-1----:R-:W-:Y:S02]  /*2360*/  @P1 IMAD.MOV.U32 R62, RZ, RZ, R58 ;  /* 0x000000ffff3e1224 */ /* 0x002fe400078e003a */
[----:B------:R-:W-:Y:S01]  /*2370*/  @P1 IMAD.MOV.U32 R63, RZ, RZ, R60 ;  /* 0x000000ffff3f1224 */ /* 0x000fe200078e003c */
[----:B------:R-:W-:-:S04]  /*2380*/  LOP3.LUT R65, R105, 0x4, RZ, 0xfc, !PT ;  /* 0x0000000469417812 */ /* 0x000fc800078efcff */
[----:B------:R0:W2:Y:S01]  /*2390*/  @P1 LDG.E.U8 R122, desc[UR20][R62.64] ;  /* 0x000000143e7a1981 */ /* 0x0000a2000c1e1100 */
[----:B------:R-:W-:Y:S01]  /*23a0*/  ISETP.LT.AND P1, PT, R67, UR22, P0 ;  /* 0x0000001643007c0c */ /* 0x000fe20008721270 */
[----:B------:R-:W-:Y:S01]  /*23b0*/  IMAD.U32 R61, RZ, RZ, UR12 ;  /* 0x0000000cff3d7e24 */ /* 0x000fe2000f8e00ff */
[----:B------:R-:W-:Y:S02]  /*23c0*/  PLOP3.LUT P2, PT, PT, PT, UP1, 0x80, 0x8 ;  /* 0x000000000008781c */ /* 0x000fe40003f4f018 */
[-C--:B------:R-:W-:Y:S01]  /*23d0*/  IADD3 R171, P5, PT, R108, R179.reuse, RZ ;  /* 0x000000b36cab7210 */ /* 0x080fe20007fbe0ff */
[----:B------:R-:W-:Y:S01]  /*23e0*/  IMAD R100, R61, 0x2, R108 ;  /* 0x000000023d647824 */ /* 0x000fe200078e026c */
[----:B------:R-:W-:Y:S02]  /*23f0*/  ISETP.LT.AND P2, PT, R65, UR22, P2 ;  /* 0x0000001641007c0c */ /* 0x000fe40009741270 */
[----:B------:R-:W-:Y:S02]  /*2400*/  IADD3 R61, P4, PT, R64, R179, RZ ;  /* 0x000000b3403d7210 */ /* 0x000fe40007f9e0ff */
[----:B------:R-:W-:-:S02]  /*2410*/  LEA.HI.X.SX32 R169, R108, R177, 0x1, P5 ;  /* 0x000000b16ca97211 */ /* 0x000fc400028f0eff */
[----:B------:R-:W-:Y:S02]  /*2420*/  PRMT R196, RZ, 0x7610, R196 ;  /* 0x00007610ffc47816 */ /* 0x000fe400000000c4 */
[----:B0-----:R-:W-:Y:S01]  /*2430*/  LEA.HI.X.SX32 R62, R64, R177, 0x1, P4 ;  /* 0x000000b1403e7211 */ /* 0x001fe200020f0eff */
[----:B------:R-:W-:Y:S01]  /*2440*/  @P1 IMAD.MOV.U32 R64, RZ, RZ, R171 ;  /* 0x000000ffff401224 */ /* 0x000fe200078e00ab */
[----:B------:R-:W-:Y:S01]  /*2450*/  LOP3.LUT R63, R105, 0xc, RZ, 0xfc, !PT ;  /* 0x0000000c693f7812 */ /* 0x000fe200078efcff */
[----:B------:R-:W-:Y:S01]  /*2460*/  @P1 IMAD.MOV.U32 R65, RZ, RZ, R169 ;  /* 0x000000ffff411224 */ /* 0x000fe200078e00a9 */
[----:B------:R-:W-:Y:S02]  /*2470*/  PLOP3.LUT P0, PT, PT, PT, UP1, 0x80, 0x8 ;  /* 0x000000000008781c */ /* 0x000fe40003f0f018 */
[----:B------:R-:W-:Y:S02]  /*2480*/  PRMT R197, RZ, 0x7610, R197 ;  /* 0x00007610ffc57816 */ /* 0x000fe400000000c5 */
[----:B------:R-:W-:Y:S01]  /*2490*/  ISETP.LT.AND P0, PT, R63, UR22, P0 ;  /* 0x000000163f007c0c */ /* 0x000fe20008701270 */
[----:B------:R0:W2:Y:S01]  /*24a0*/  @P1 LDG.E.U8 R196, desc[UR20][R64.64] ;  /* 0x0000001440c41981 */ /* 0x0000a2000c1e1100 */
[----:B------:R-:W-:-:S02]  /*24b0*/  IADD3 R63, P4, PT, R66, R179, RZ ;  /* 0x000000b3423f7210 */ /* 0x000fc40007f9e0ff */
[----:B------:R-:W-:Y:S02]  /*24c0*/  LOP3.LUT R67, R105, 0x14, RZ, 0xfc, !PT ;  /* 0x0000001469437812 */ /* 0x000fe400078efcff */
[----:B------:R-:W-:Y:S01]  /*24d0*/  PLOP3.LUT P1, PT, PT, PT, UP1, 0x80, 0x8 ;  /* 0x000000000008781c */ /* 0x000fe20003f2f018 */
[----:B0-----:R-:W-:Y:S02]  /*24e0*/  @P2 IMAD.MOV.U32 R64, RZ, RZ, R61 ;  /* 0x000000ffff402224 */ /* 0x001fe400078e003d */
[----:B------:R-:W-:Y:S01]  /*24f0*/  @P2 IMAD.MOV.U32 R65, RZ, RZ, R62 ;  /* 0x000000ffff412224 */ /* 0x000fe200078e003e */
[----:B------:R-:W-:-:S04]  /*2500*/  ISETP.LT.AND P1, PT, R67, UR22, P1 ;  /* 0x0000001643007c0c */ /* 0x000fc80008f21270 */
[----:B------:R0:W2:Y:S01]  /*2510*/  @P2 LDG.E.U8 R197, desc[UR20][R64.64] ;  /* 0x0000001440c52981 */ /* 0x0000a2000c1e1100 */
[----:B------:R-:W-:Y:S02]  /*2520*/  PRMT R151, RZ, 0x7610, R151 ;  /* 0x00007610ff977816 */ /* 0x000fe40000000097 */
[----:B------:R-:W-:Y:S02]  /*2530*/  LOP3.LUT R69, R105, 0x1c, RZ, 0xfc, !PT ;  /* 0x0000001c69457812 */ /* 0x000fe400078efcff */
[----:B------:R-:W-:Y:S02]  /*2540*/  PLOP3.LUT P2, PT, PT, PT, UP1, 0x80, 0x8 ;  /* 0x000000000008781c */ /* 0x000fe40003f4f018 */
[----:B0-----:R-:W-:Y:S01]  /*2550*/  LEA.HI.X.SX32 R64, R66, R177, 0x1, P4 ;  /* 0x000000b142407211 */ /* 0x001fe200020f0eff */
[----:B------:R-:W-:Y:S01]  /*2560*/  @P0 IMAD.MOV.U32 R66, RZ, RZ, R63 ;  /* 0x000000ffff420224 */ /* 0x000fe200078e003f */
[----:B------:R-:W-:-:S03]  /*2570*/  IADD3 R65, P4, PT, R70, R179, RZ ;  /* 0x000000b346417210 */ /* 0x000fc60007f9e0ff */
[----:B------:R-:W-:Y:S01]  /*2580*/  @P0 IMAD.MOV.U32 R67, RZ, RZ, R64 ;  /* 0x000000ffff430224 */ /* 0x000fe200078e0040 */
[----:B------:R-:W-:-:S04]  /*2590*/  ISETP.LT.AND P2, PT, R69, UR22, P2 ;  /* 0x0000001645007c0c */ /* 0x000fc80009741270 */
[----:B------:R0:W2:Y:S01]  /*25a0*/  @P0 LDG.E.U8 R151, desc[UR20][R66.64] ;  /* 0x0000001442970981 */ /* 0x0000a2000c1e1100 */
[----:B------:R-:W-:Y:S02]  /*25b0*/  PRMT R152, RZ, 0x7610, R152 ;  /* 0x00007610ff987816 */ /* 0x000fe40000000098 */
[----:B------:R-:W-:Y:S02]  /*25c0*/  LOP3.LUT R69, R105, 0x24, RZ, 0xfc, !PT ;  /* 0x0000002469457812 */ /* 0x000fe400078efcff */
[----:B------:R-:W-:Y:S02]  /*25d0*/  PLOP3.LUT P0, PT, PT, PT, UP1, 0x80, 0x8 ;  /* 0x000000000008781c */ /* 0x000fe40003f0f018 */
[----:B0-----:R-:W-:Y:S02]  /*25e0*/  LEA.HI.X.SX32 R67, R70, R177, 0x1, P4 ;  /* 0x000000b146437211 */ /* 0x001fe400020f0eff */
[----:B------:R-:W-:Y:S01]  /*25f0*/  IADD3 R66, P5, PT, R68, R179, RZ ;  /* 0x000000b344427210 */ /* 0x000fe20007fbe0ff */
[----:B------:R-:W-:-:S02]  /*2600*/  @P1 IMAD.MOV.U32 R70, RZ, RZ, R65 ;  /* 0x000000ffff461224 */ /* 0x000fc400078e0041 */
[----:B------:R-:W-:Y:S01]  /*2610*/  @P1 IMAD.MOV.U32 R71, RZ, RZ, R67 ;  /* 0x000000ffff471224 */ /* 0x000fe200078e0043 */
[----:B------:R-:W-:Y:S02]  /*2620*/  LEA.HI.X.SX32 R68, R68, R177, 0x1, P5 ;  /* 0x000000b144447211 */ /* 0x000fe400028f0eff */
[----:B------:R-:W-:Y:S02]  /*2630*/  ISETP.LT.AND P0, PT, R69, UR22, P0 ;  /* 0x0000001645007c0c */ /* 0x000fe40008701270 */
[----:B------:R-:W-:Y:S01]  /*2640*/  PRMT R153, RZ, 0x7610, R153 ;  /* 0x00007610ff997816 */ /* 0x000fe20000000099 */
[----:B------:R0:W2:Y:S01]  /*2650*/  @P1 LDG.E.U8 R152, desc[UR20][R70.64] ;  /* 0x0000001446981981 */ /* 0x0000a2000c1e1100 */
[----:B------:R-:W-:Y:S02]  /*2660*/  IADD3 R69, P4, PT, R72, R179, RZ ;  /* 0x000000b348457210 */ /* 0x000fe40007f9e0ff */
[----:B------:R-:W-:Y:S02]  /*2670*/  LOP3.LUT R73, R105, 0x2c, RZ, 0xfc, !PT ;  /* 0x0000002c69497812 */ /* 0x000fe400078efcff */
[----:B------:R-:W-:Y:S01]  /*2680*/  PLOP3.LUT P1, PT, PT, PT, UP1, 0x80, 0x8 ;  /* 0x000000000008781c */ /* 0x000fe20003f2f018 */
[----:B0-----:R-:W-:-:S02]  /*2690*/  @P2 IMAD.MOV.U32 R70, RZ, RZ, R66 ;  /* 0x000000ffff462224 */ /* 0x001fc400078e0042 */
        /* <DEDUP_REMOVED lines=15> */
[----:B0-----:R-:W-:Y:S02]  /*2790*/  IADD3 R72, P5, PT, R76, R179, RZ ;  /* 0x000000b34c487210 */ /* 0x001fe40007fbe0ff */
[-C--:B------:R-:W-:Y:S02]  /*27a0*/  LEA.HI.X.SX32 R73, R74, R177.reuse, 0x1, P4 ;  /* 0x000000b14a497211 */ /* 0x080fe400020f0eff */
[----:B------:R-:W-:Y:S01]  /*27b0*/  LEA.HI.X.SX32 R74, R76, R177, 0x1, P5 ;  /* 0x000000b14c4a7211 */ /* 0x000fe200028f0eff */
[----:B------:R-:W-:-:S02]  /*27c0*/  @P1 IMAD.MOV.U32 R76, RZ, RZ, R71 ;  /* 0x000000ffff4c1224 */ /* 0x000fc400078e0047 */
[----:B------:R-:W-:Y:S01]  /*27d0*/  @P1 IMAD.MOV.U32 R77, RZ, RZ, R73 ;  /* 0x000000ffff4d1224 */ /* 0x000fe200078e0049 */
[----:B------:R-:W-:Y:S02]  /*27e0*/  ISETP.LT.AND P0, PT, R75, UR22, P0 ;  /* 0x000000164b007c0c */ /* 0x000fe40008701270 */
[----:B------:R-:W-:Y:S02]  /*27f0*/  PRMT R159, RZ, 0x7610, R159 ;  /* 0x00007610ff9f7816 */ /* 0x000fe4000000009f */
        /* <DEDUP_REMOVED lines=71> */
[----:B------:R-:W-:Y:S02]  /*2c70*/  IADD3 R175, P5, PT, R100, R179, RZ ;  /* 0x000000b364af7210 */ /* 0x000fe40007fbe0ff */
[----:B------:R-:W-:Y:S02]  /*2c80*/  PRMT R182, RZ, 0x7610, R182 ;  /* 0x00007610ffb67816 */ /* 0x000fe400000000b6 */
[----:B------:R-:W-:Y:S02]  /*2c90*/  PLOP3.LUT P0, PT, PT, PT, UP1, 0x80, 0x8 ;  /* 0x000000000008781c */ /* 0x000fe40003f0f018 */
[-C--:B0-----:R-:W-:Y:S01]  /*2ca0*/  LEA.HI.X.SX32 R90, R92, R177.reuse, 0x1, P4 ;  /* 0x000000b15c5a7211 */ /* 0x081fe200020f0eff */
[----:B------:R-:W-:Y:S01]  /*2cb0*/  @P1 IMAD.MOV.U32 R92, RZ, RZ, R89 ;  /* 0x000000ffff5c1224 */ /* 0x000fe200078e0059 */
[----:B------:R-:W-:Y:S02]  /*2cc0*/  LOP3.LUT R91, R105, 0x6, RZ, 0xfc, !PT ;  /* 0x00000006695b7812 */ /* 0x000fe400078efcff */
[----:B------:R-:W-:Y:S01]  /*2cd0*/  LEA.HI.X.SX32 R173, R100, R177, 0x1, P5 ;  /* 0x000000b164ad7211 */ /* 0x000fe200028f0eff */
[----:B------:R-:W-:Y:S01]  /*2ce0*/  @P1 IMAD.MOV.U32 R93, RZ, RZ, R90 ;  /* 0x000000ffff5d1224 */ /* 0x000fe200078e005a */
[----:B------:R-:W-:-:S02]  /*2cf0*/  ISETP.LT.AND P0, PT, R91, UR22, P0 ;  /* 0x000000165b007c0c */ /* 0x000fc40008701270 */
[----:B------:R-:W-:Y:S02]  /*2d00*/  PRMT R174, RZ, 0x7610, R174 ;  /* 0x00007610ffae7816 */ /* 0x000fe400000000ae */
[----:B------:R0:W2:Y:S01]  /*2d10*/  @P1 LDG.E.U8 R182, desc[UR20][R92.64] ;  /* 0x000000145cb61981 */ /* 0x0000a2000c1e1100 */
[----:B------:R-:W-:Y:S02]  /*2d20*/  IADD3 R91, P4, PT, R94, R179, RZ ;  /* 0x000000b35e5b7210 */ /* 0x000fe40007f9e0ff */
[----:B------:R-:W-:Y:S02]  /*2d30*/  LOP3.LUT R99, R105, 0x16, RZ, 0xfc, !PT ;  /* 0x0000001669637812 */ /* 0x000fe400078efcff */
[----:B------:R-:W-:Y:S01]  /*2d40*/  PLOP3.LUT P1, PT, PT, PT, UP1, 0x80, 0x8 ;  /* 0x000000000008781c */ /* 0x000fe20003f2f018 */
[----:B0-----:R-:W-:Y:S02]  /*2d50*/  @P2 IMAD.MOV.U32 R92, RZ, RZ, R175 ;  /* 0x000000ffff5c2224 */ /* 0x001fe400078e00af */
[----:B------:R-:W-:Y:S01]  /*2d60*/  @P2 IMAD.MOV.U32 R93, RZ, RZ, R173 ;  /* 0x000000ffff5d2224 */ /* 0x000fe200078e00ad */
[----:B------:R-:W-:-:S04]  /*2d70*/  ISETP.LT.AND P1, PT, R99, UR22, P1 ;  /* 0x0000001663007c0c */ /* 0x000fc80008f21270 */
[----:B------:R0:W2:Y:S01]  /*2d80*/  @P2 LDG.E.U8 R174, desc[UR20][R92.64] ;  /* 0x000000145cae2981 */ /* 0x0000a2000c1e1100 */
[----:B------:R-:W-:Y:S01]  /*2d90*/  PRMT R172, RZ, 0x7610, R172 ;  /* 0x00007610ffac7816 */ /* 0x000fe200000000ac */
[----:B------:R-:W-:Y:S01]  /*2da0*/  @P0 IMAD.MOV.U32 R106, RZ, RZ, R91 ;  /* 0x000000ffff6a0224 */ /* 0x000fe200078e005b */
[----:B------:R-:W-:Y:S02]  /*2db0*/  LOP3.LUT R97, R105, 0x26, RZ, 0xfc, !PT ;  /* 0x0000002669617812 */ /* 0x000fe400078efcff */
[----:B------:R-:W-:Y:S02]  /*2dc0*/  PLOP3.LUT P2, PT, PT, PT, UP1, 0x80, 0x8 ;  /* 0x000000000008781c */ /* 0x000fe40003f4f018 */
[----:B0-----:R-:W-:Y:S02]  /*2dd0*/  LEA.HI.X.SX32 R92, R94, R177, 0x1, P4 ;  /* 0x000000b15e5c7211 */ /* 0x001fe400020f0eff */
[----:B------:R-:W-:-:S03]  /*2de0*/  IADD3 R93, P4, PT, R95, R179, RZ ;  /* 0x000000b35f5d7210 */ /* 0x000fc60007f9e0ff */
[----:B------:R-:W-:Y:S01]  /*2df0*/  @P0 IMAD.MOV.U32 R107, RZ, RZ, R92 ;  /* 0x000000ffff6b0224 */ /* 0x000fe200078e005c */
[----:B------:R-:W-:Y:S02]  /*2e00*/  ISETP.LT.AND P2, PT, R97, UR22, P2 ;  /* 0x0000001661007c0c */ /* 0x000fe40009741270 */
[----:B------:R-:W-:Y:S02]  /*2e10*/  LOP3.LUT R97, R105, 0x36, RZ, 0xfc, !PT ;  /* 0x0000003669617812 */ /* 0x000fe400078efcff */
[----:B------:R0:W2:Y:S01]  /*2e20*/  @P0 LDG.E.U8 R172, desc[UR20][R106.64] ;  /* 0x000000146aac0981 */ /* 0x0000a2000c1e1100 */
[----:B------:R-:W-:Y:S02]  /*2e30*/  PLOP3.LUT P0, PT, PT, PT, UP1, 0x80, 0x8 ;  /* 0x000000000008781c */ /* 0x000fe40003f0f018 */
[----:B------:R-:W-:Y:S02]  /*2e40*/  LEA.HI.X.SX32 R95, R95, R177, 0x1, P4 ;  /* 0x000000b15f5f7211 */ /* 0x000fe400020f0eff */
[----:B------:R-:W-:-:S02]  /*2e50*/  IADD3 R94, P5, PT, R96, R179, RZ ;  /* 0x000000b3605e7210 */ /* 0x000fc40007fbe0ff */
[----:B------:R-:W-:Y:S02]  /*2e60*/  PRMT R176, RZ, 0x7610, R176 ;  /* 0x00007610ffb07816 */ /* 0x000fe400000000b0 */
[----:B------:R-:W-:Y:S01]  /*2e70*/  ISETP.LT.AND P0, PT, R97, UR22, P0 ;  /* 0x0000001661007c0c */ /* 0x000fe20008701270 */
[----:B0-----:R-:W-:Y:S01]  /*2e80*/  @P1 IMAD.MOV.U32 R106, RZ, RZ, R93 ;  /* 0x000000ffff6a1224 */ /* 0x001fe200078e005d */
[----:B------:R-:W-:Y:S01]  /*2e90*/  LEA.HI.X.SX32 R96, R96, R177, 0x1, P5 ;  /* 0x000000b160607211 */ /* 0x000fe200028f0eff */
[----:B------:R-:W-:Y:S01]  /*2ea0*/  @P1 IMAD.MOV.U32 R107, RZ, RZ, R95 ;  /* 0x000000ffff6b1224 */ /* 0x000fe200078e005f */
[C---:B------:R-:W-:Y:S02]  /*2eb0*/  IADD3 R97, P4, PT, R98.reuse, R179, RZ ;  /* 0x000000b362617210 */ /* 0x040fe40007f9e0ff */
[----:B------:R-:W-:Y:S02]  /*2ec0*/  PRMT R170, RZ, 0x7610, R170 ;  /* 0x00007610ffaa7816 */ /* 0x000fe400000000aa */
[----:B------:R0:W2:Y:S01]  /*2ed0*/  @P1 LDG.E.U8 R176, desc[UR20][R106.64] ;  /* 0x000000146ab01981 */ /* 0x0000a2000c1e1100 */
[----:B------:R-:W-:-:S02]  /*2ee0*/  LEA.HI.X.SX32 R98, R98, R177, 0x1, P4 ;  /* 0x000000b162627211 */ /* 0x000fc400020f0eff */
[----:B------:R-:W-:Y:S02]  /*2ef0*/  LOP3.LUT R100, R105, 0x46, RZ, 0xfc, !PT ;  /* 0x0000004669647812 */ /* 0x000fe400078efcff */
[----:B------:R-:W-:Y:S01]  /*2f00*/  PLOP3.LUT P1, PT, PT, PT, UP1, 0x80, 0x8 ;  /* 0x000000000008781c */ /* 0x000fe20003f2f018 */
[----:B0-----:R-:W-:Y:S02]  /*2f10*/  @P2 IMAD.MOV.U32 R106, RZ, RZ, R94 ;  /* 0x000000ffff6a2224 */ /* 0x001fe400078e005e */
[----:B------:R-:W-:Y:S01]  /*2f20*/  @P2 IMAD.MOV.U32 R107, RZ, RZ, R96 ;  /* 0x000000ffff6b2224 */ /* 0x000fe200078e0060 */
[----:B------:R-:W-:-:S04]  /*2f30*/  PRMT R168, RZ, 0x7610, R168 ;  /* 0x00007610ffa87816 */ /* 0x000fc800000000a8 */
[----:B------:R0:W2:Y:S01]  /*2f40*/  @P2 LDG.E.U8 R170, desc[UR20][R106.64] ;  /* 0x000000146aaa2981 */ /* 0x0000a2000c1e1100 */
[----:B------:R-:W-:Y:S02]  /*2f50*/  LOP3.LUT R99, R105, 0x56, RZ, 0xfc, !PT ;  /* 0x0000005669637812 */ /* 0x000fe400078efcff */
[----:B------:R-:W-:Y:S02]  /*2f60*/  PLOP3.LUT P2, PT, PT, PT, UP1, 0x80, 0x8 ;  /* 0x000000000008781c */ /* 0x000fe40003f4f018 */
[----:B------:R-:W-:Y:S01]  /*2f70*/  ISETP.LT.AND P1, PT, R100, UR22, P1 ;  /* 0x0000001664007c0c */ /* 0x000fe20008f21270 */
[----:B0-----:R-:W-:Y:S02]  /*2f80*/  @P0 IMAD.MOV.U32 R106, RZ, RZ, R97 ;  /* 0x000000ffff6a0224 */ /* 0x001fe400078e0061 */
[----:B------:R-:W-:-:S05]  /*2f90*/  @P0 IMAD.MOV.U32 R107, RZ, RZ, R98 ;  /* 0x000000ffff6b0224 */ /* 0x000fca00078e0062 */
[----:B------:R0:W3:Y:S01]  /*2fa0*/  @P0 LDG.E.U8 R168, desc[UR20][R106.64] ;  /* 0x000000146aa80981 */ /* 0x0000e2000c1e1100 */
[----:B------:R-:W-:Y:S02]  /*2fb0*/  ISETP.LT.AND P0, PT, R99, UR22, P2 ;  /* 0x0000001663007c0c */ /* 0x000fe40009701270 */
[CC--:B------:R-:W-:Y:S02]  /*2fc0*/  IADD3 R99, P4, PT, R101.reuse, R179.reuse, RZ ;  /* 0x000000b365637210 */ /* 0x0c0fe40007f9e0ff */
[----:B------:R-:W-:Y:S02]  /*2fd0*/  IADD3 R100, P5, PT, R102, R179, RZ ;  /* 0x000000b366647210 */ /* 0x000fe40007fbe0ff */
[----:B------:R-:W-:Y:S02]  /*2fe0*/  LEA.HI.X.SX32 R101, R101, R177, 0x1, P4 ;  /* 0x000000b165657211 */ /* 0x000fe400020f0eff */
[----:B------:R-:W-:Y:S01]  /*2ff0*/  PRMT R167, RZ, 0x7610, R167 ;  /* 0x00007610ffa77816 */ /* 0x000fe200000000a7 */
[----:B0-----:R-:W-:Y:S01]  /*3000*/  @P1 IMAD.MOV.U32 R106, RZ, RZ, R99 ;  /* 0x000000ffff6a1224 */ /* 0x001fe200078e0063 */
[----:B------:R-:W-:Y:S01]  /*3010*/  LOP3.LUT R103, R105, 0x66, RZ, 0xfc, !PT ;  /* 0x0000006669677812 */ /* 0x000fe200078efcff */
[----:B------:R-:W-:Y:S01]  /*3020*/  @P1 IMAD.MOV.U32 R107, RZ, RZ, R101 ;  /* 0x000000ffff6b1224 */ /* 0x000fe200078e0065 */
[----:B------:R-:W-:-:S02]  /*3030*/  PLOP3.LUT P2, PT, PT, PT, UP1, 0x80, 0x8 ;  /* 0x000000000008781c */ /* 0x000fc40003f4f018 */
[----:B------:R-:W-:Y:S02]  /*3040*/  LEA.HI.X.SX32 R102, R102, R177, 0x1, P5 ;  /* 0x000000b166667211 */ /* 0x000fe400028f0eff */
[----:B------:R-:W-:Y:S01]  /*3050*/  ISETP.LT.AND P2, PT, R103, UR22, P2 ;  /* 0x0000001667007c0c */ /* 0x000fe20009741270 */
[----:B------:R0:W3:Y:S01]  /*3060*/  @P1 LDG.E.U8 R167, desc[UR20][R106.64] ;  /* 0x000000146aa71981 */ /* 0x0000e2000c1e1100 */
[----:B------:R-:W-:Y:S02]  /*3070*/  PRMT R180, RZ, 0x7610, R180 ;  /* 0x00007610ffb47816 */ /* 0x000fe400000000b4 */
[----:B------:R-:W-:Y:S01]  /*3080*/  IADD3 R103, P4, PT, R104, R179, RZ ;  /* 0x000000b368677210 */ /* 0x000fe20007f9e0ff */
[----:B0-----:R-:W-:Y:S02]  /*3090*/  @P0 IMAD.MOV.U32 R106, RZ, RZ, R100 ;  /* 0x000000ffff6a0224 */ /* 0x001fe400078e0064 */
[----:B------:R-:W-:Y:S01]  /*30a0*/  @P0 IMAD.MOV.U32 R107, RZ, RZ, R102 ;  /* 0x000000ffff6b0224 */ /* 0x000fe200078e0066 */
[----:B------:R-:W-:-:S02]  /*30b0*/  LOP3.LUT R105, R105, 0x76, RZ, 0xfc, !PT ;  /* 0x0000007669697812 */ /* 0x000fc400078efcff */
[----:B------:R-:W-:Y:S02]  /*30c0*/  LEA.HI.X.SX32 R104, R104, R177, 0x1, P4 ;  /* 0x000000b168687211 */ /* 0x000fe400020f0eff */
[----:B------:R0:W4:Y:S01]  /*30d0*/  @P0 LDG.E.U8 R180, desc[UR20][R106.64] ;  /* 0x000000146ab40981 */ /* 0x000122000c1e1100 */
[----:B------:R-:W-:Y:S02]  /*30e0*/  PLOP3.LUT P0, PT, PT, PT, UP1, 0x80, 0x8 ;  /* 0x000000000008781c */ /* 0x000fe40003f0f018 */
[----:B------:R-:W-:Y:S02]  /*30f0*/  LEA.HI R110, R194, 0xe, RZ, 0x1a ;  /* 0x0000000ec26e7811 */ /* 0x000fe400078fd0ff */
[----:B------:R-:W-:Y:S02]  /*3100*/  ISETP.LT.AND P0, PT, R105, UR22, P0 ;  /* 0x0000001669007c0c */ /* 0x000fe40008701270 */
[----:B------:R-:W-:Y:S01]  /*3110*/  PRMT R181, RZ, 0x7610, R181 ;  /* 0x00007610ffb57816 */ /* 0x000fe200000000b5 */
[----:B------:R-:W-:Y:S01]  /*3120*/  IMAD R108, R110, UR12, RZ ;  /* 0x0000000c6e6c7c24 */ /* 0x000fe2000f8e02ff */
[----:B------:R-:W-:Y:S01]  /*3130*/  PLOP3.LUT P1, PT, PT, PT, UP1, 0x80, 0x8 ;  /* 0x000000000008781c */ /* 0x000fe20003f2f018 */
[----:B0-----:R-:W-:-:S02]  /*3140*/  @P2 IMAD.MOV.U32 R106, RZ, RZ, R103 ;  /* 0x000000ffff6a2224 */ /* 0x001fc400078e0067 */
[----:B------:R-:W-:Y:S01]  /*3150*/  @P2 IMAD.MOV.U32 R107, RZ, RZ, R104 ;  /* 0x000000ffff6b2224 */ /* 0x000fe200078e0068 */
[-C--:B------:R-:W-:Y:S02]  /*3160*/  IADD3 R156, P5, PT, R155, R179.reuse, RZ ;  /* 0x000000b39b9c7210 */ /* 0x080fe40007fbe0ff */
[----:B------:R-:W-:Y:S02]  /*3170*/  LEA.HI R109, R194, 0x1e, RZ, 0x1a ;  /* 0x0000001ec26d7811 */ /* 0x000fe400078fd0ff */
[----:B------:R0:W5:Y:S01]  /*3180*/  @P2 LDG.E.U8 R181, desc[UR20][R106.64] ;  /* 0x000000146ab52981 */ /* 0x000162000c1e1100 */
[----:B------:R-:W-:Y:S02]  /*3190*/  ISETP.LT.AND P1, PT, R110, UR22, P1 ;  /* 0x000000166e007c0c */ /* 0x000fe40008f21270 */
[----:B------:R-:W-:Y:S02]  /*31a0*/  PLOP3.LUT P2, PT, PT, PT, UP1, 0x80, 0x8 ;  /* 0x000000000008781c */ /* 0x000fe40003f4f018 */
[----:B------:R-:W-:-:S02]  /*31b0*/  IADD3 R105, P4, PT, R108, R179, RZ ;  /* 0x000000b36c697210 */ /* 0x000fc40007f9e0ff */
[-C--:B------:R-:W-:Y:S01]  /*31c0*/  LEA.HI.X.SX32 R155, R155, R177.reuse, 0x1, P5 ;  /* 0x000000b19b9b7211 */ /* 0x080fe200028f0eff */
[C---:B------:R-:W-:Y:S01]  /*31d0*/  IMAD R110, R109.reuse, UR12, RZ ;  /* 0x0000000c6d6e7c24 */ /* 0x040fe2000f8e02ff */
[----:B------:R-:W-:Y:S02]  /*31e0*/  ISETP.LT.AND P2, PT, R109, UR22, P2 ;  /* 0x000000166d007c0c */ /* 0x000fe40009741270 */
[----:B------:R-:W-:Y:S01]  /*31f0*/  PRMT R183, RZ, 0x7610, R183 ;  /* 0x00007610ffb77816 */ /* 0x000fe200000000b7 */
[----:B------:R-:W-:Y:S01]  /*3200*/  @P0 IMAD.MOV.U32 R109, RZ, RZ, R155 ;  /* 0x000000ffff6d0224 */ /* 0x000fe200078e009b */
[----:B0-----:R-:W-:Y:S01]  /*3210*/  LEA.HI.X.SX32 R107, R108, R177, 0x1, P4 ;  /* 0x000000b16c6b7211 */ /* 0x001fe200020f0eff */
[----:B------:R-:W-:Y:S01]  /*3220*/  @P0 IMAD.MOV.U32 R108, RZ, RZ, R156 ;  /* 0x000000ffff6c0224 */ /* 0x000fe200078e009c */
[----:B------:R-:W-:Y:S02]  /*3230*/  IADD3 R106, P5, PT, R110, R179, RZ ;  /* 0x000000b36e6a7210 */ /* 0x000fe40007fbe0ff */
[----:B------:R-:W-:-:S02]  /*3240*/  LEA.HI R114, R194, 0x2e, RZ, 0x1a ;  /* 0x0000002ec2727811 */ /* 0x000fc400078fd0ff */
[----:B------:R0:W5:Y:S01]  /*3250*/  @P0 LDG.E.U8 R183, desc[UR20][R108.64] ;  /* 0x000000146cb70981 */ /* 0x000162000c1e1100 */
[----:B------:R-:W-:Y:S01]  /*3260*/  PRMT R184, RZ, 0x7610, R184 ;  /* 0x00007610ffb87816 */ /* 0x000fe200000000b8 */
[----:B------:R-:W-:Y:S01]  /*3270*/  @P1 IMAD.MOV.U32 R111, RZ, RZ, R107 ;  /* 0x000000ffff6f1224 */ /* 0x000fe200078e006b */
[----:B------:R-:W-:Y:S01]  /*3280*/  PLOP3.LUT P0, PT, PT, PT, UP1, 0x80, 0x8 ;  /* 0x000000000008781c */ /* 0x000fe20003f0f018 */
[----:B------:R-:W-:Y:S01]  /*3290*/  IMAD R112, R114, UR12, RZ ;  /* 0x0000000c72707c24 */ /* 0x000fe2000f8e02ff */
[----:B------:R-:W-:Y:S02]  /*32a0*/  LEA.HI R113, R194, 0x3e, RZ, 0x1a ;  /* 0x0000003ec2717811 */ /* 0x000fe400078fd0ff */
[----:B0-----:R-:W-:Y:S01]  /*32b0*/  LEA.HI.X.SX32 R108, R110, R177, 0x1, P5 ;  /* 0x000000b16e6c7211 */ /* 0x001fe200028f0eff */
[----:B------:R-:W-:Y:S01]  /*32c0*/  @P1 IMAD.MOV.U32 R110, RZ, RZ, R105 ;  /* 0x000000ffff6e1224 */ /* 0x000fe200078e0069 */
[----:B------:R-:W-:Y:S02]  /*32d0*/  ISETP.LT.AND P0, PT, R114, UR22, P0 ;  /* 0x0000001672007c0c */ /* 0x000fe40008701270 */
[----:B------:R-:W-:-:S02]  /*32e0*/  PRMT R185, RZ, 0x7610, R185 ;  /* 0x00007610ffb97816 */ /* 0x000fc400000000b9 */
[----:B------:R0:W5:Y:S01]  /*32f0*/  @P1 LDG.E.U8 R184, desc[UR20][R110.64] ;  /* 0x000000146eb81981 */ /* 0x000162000c1e1100 */
[----:B------:R-:W-:Y:S01]  /*3300*/  PLOP3.LUT P1, PT, PT, PT, UP1, 0x80, 0x8 ;  /* 0x000000000008781c */ /* 0x000fe20003f2f018 */
[C---:B------:R-:W-:Y:S01]  /*3310*/  IMAD R114, R113.reuse, UR12, RZ ;  /* 0x0000000c71727c24 */ /* 0x040fe2000f8e02ff */
[----:B------:R-:W-:Y:S02]  /*3320*/  IADD3 R109, P4, PT, R112, R179, RZ ;  /* 0x000000b3706d7210 */ /* 0x000fe40007f9e0ff */
[----:B------:R-:W-:Y:S01]  /*3330*/  ISETP.LT.AND P1, PT, R113, UR22, P1 ;  /* 0x0000001671007c0c */ /* 0x000fe20008f21270 */
[----:B0-----:R-:W-:Y:S02]  /*3340*/  @P2 IMAD.MOV.U32 R110, RZ, RZ, R106 ;  /* 0x000000ffff6e2224 */ /* 0x001fe400078e006a */
[----:B------:R-:W-:Y:S01]  /*3350*/  @P2 IMAD.MOV.U32 R111, RZ, RZ, R108 ;  /* 0x000000ffff6f2224 */ /* 0x000fe200078e006c */
[----:B------:R-:W-:-:S04]  /*3360*/  LEA.HI R113, R194, 0x4e, RZ, 0x1a ;  /* 0x0000004ec2717811 */ /* 0x000fc800078fd0ff */
[----:B------:R0:W5:Y:S01]  /*3370*/  @P2 LDG.E.U8 R185, desc[UR20][R110.64] ;  /* 0x000000146eb92981 */ /* 0x000162000c1e1100 */
[----:B------:R-:W-:Y:S02]  /*3380*/  PRMT R186, RZ, 0x7610, R186 ;  /* 0x00007610ffba7816 */ /* 0x000fe400000000ba */
[----:B------:R-:W-:Y:S02]  /*3390*/  PLOP3.LUT P2, PT, PT, PT, UP1, 0x80, 0x8 ;  /* 0x000000000008781c */ /* 0x000fe40003f4f018 */
[----:B0-----:R-:W-:Y:S02]  /*33a0*/  IADD3 R110, P5, PT, R114, R179, RZ ;  /* 0x000000b3726e7210 */ /* 0x001fe40007fbe0ff */
[-C--:B------:R-:W-:Y:S02]  /*33b0*/  LEA.HI.X.SX32 R111, R112, R177.reuse, 0x1, P4 ;  /* 0x000000b1706f7211 */ /* 0x080fe400020f0eff */
[----:B------:R-:W-:Y:S01]  /*33c0*/  LEA.HI.X.SX32 R112, R114, R177, 0x1, P5 ;  /* 0x000000b172707211 */ /* 0x000fe200028f0eff */
[----:B------:R-:W-:-:S02]  /*33d0*/  @P0 IMAD.MOV.U32 R114, RZ, RZ, R109 ;  /* 0x000000ffff720224 */ /* 0x000fc400078e006d */
[----:B------:R-:W-:Y:S01]  /*33e0*/  @P0 IMAD.MOV.U32 R115, RZ, RZ, R111 ;  /* 0x000000ffff730224 */ /* 0x000fe200078e006f */
[C---:B------:R-:W-:Y:S01]  /*33f0*/  ISETP.LT.AND P2, PT, R113.reuse, UR22, P2 ;  /* 0x0000001671007c0c */ /* 0x040fe20009741270 */
[----:B------:R-:W-:Y:S01]  /*3400*/  IMAD R116, R113, UR12, RZ ;  /* 0x0000000c71747c24 */ /* 0x000fe2000f8e02ff */
[----:B------:R-:W-:Y:S02]  /*3410*/  PRMT R187, RZ, 0x7610, R187 ;  /* 0x00007610ffbb7816 */ /* 0x000fe400000000bb */
[----:B------:R0:W5:Y:S02]  /*3420*/  @P0 LDG.E.U8 R186, desc[UR20][R114.64] ;  /* 0x0000001472ba0981 */ /* 0x000164000c1e1100 */
[----:B------:R-:W-:Y:S01]  /*3430*/  IADD3 R113, P0, PT, R116, R179, RZ ;  /* 0x000000b374717210 */ /* 0x000fe20007f1e0ff */
[----:B0-----:R-:W-:Y:S02]  /*3440*/  @P1 IMAD.MOV.U32 R114, RZ, RZ, R110 ;  /* 0x000000ffff721224 */ /* 0x001fe400078e006e */
[----:B------:R-:W-:-:S05]  /*3450*/  @P1 IMAD.MOV.U32 R115, RZ, RZ, R112 ;  /* 0x000000ffff731224 */ /* 0x000fca00078e0070 */
[----:B------:R0:W5:Y:S01]  /*3460*/  @P1 LDG.E.U8 R187, desc[UR20][R114.64] ;  /* 0x0000001472bb1981 */ /* 0x000162000c1e1100 */
[----:B------:R-:W-:Y:S02]  /*3470*/  PRMT R188, RZ, 0x7610, R188 ;  /* 0x00007610ffbc7816 */ /* 0x000fe400000000bc */
[----:B------:R-:W-:Y:S02]  /*3480*/  LEA.HI R118, R194, 0x5e, RZ, 0x1a ;  /* 0x0000005ec2767811 */ /* 0x000fe400078fd0ff */
[----:B0-----:R-:W-:Y:S01]  /*3490*/  LEA.HI.X.SX32 R114, R116, R177, 0x1, P0 ;  /* 0x000000b174727211 */ /* 0x001fe200000f0eff */
[----:B------:R-:W-:Y:S01]  /*34a0*/  @P2 IMAD.MOV.U32 R116, RZ, RZ, R113 ;  /* 0x000000ffff742224 */ /* 0x000fe200078e0071 */
[----:B------:R-:W-:-:S03]  /*34b0*/  PLOP3.LUT P0, PT, PT, PT, UP1, 0x80, 0x8 ;  /* 0x000000000008781c */ /* 0x000fc60003f0f018 */
[----:B------:R-:W-:Y:S01]  /*34c0*/  @P2 IMAD.MOV.U32 R117, RZ, RZ, R114 ;  /* 0x000000ffff752224 */ /* 0x000fe200078e0072 */
[----:B------:R-:W-:-:S04]  /*34d0*/  ISETP.LT.AND P0, PT, R118, UR22, P0 ;  /* 0x0000001676007c0c */ /* 0x000fc80008701270 */
[----:B------:R0:W5:Y:S01]  /*34e0*/  @P2 LDG.E.U8 R188, desc[UR20][R116.64] ;  /* 0x0000001474bc2981 */ /* 0x000162000c1e1100 */
[----:B------:R-:W-:Y:S01]  /*34f0*/  IABS R192, R119 ;  /* 0x0000007700c07213 */ /* 0x000fe20000000000 */
[----:B0-----:R-:W-:-:S03]  /*3500*/  IMAD R116, R118, UR12, RZ ;  /* 0x0000000c76747c24 */ /* 0x001fc6000f8e02ff */
[----:B------:R-:W0:Y:S02]  /*3510*/  I2F.RP R193, R192 ;  /* 0x000000c000c17306 */ /* 0x000e240000209400 */
[----:B------:R-:W-:-:S04]  /*3520*/  IADD3 R115, P1, PT, R116, R179, RZ ;  /* 0x000000b374737210 */ /* 0x000fc80007f3e0ff */
[----:B------:R-:W-:Y:S01]  /*3530*/  LEA.HI.X.SX32 R116, R116, R177, 0x1, P1 ;  /* 0x000000b174747211 */ /* 0x000fe200008f0eff */
[----:B------:R-:W-:Y:S01]  /*3540*/  @P0 IMAD.MOV.U32 R120, RZ, RZ, R115 ;  /* 0x000000ffff780224 */ /* 0x000fe200078e0073 */
[----:B------:R-:W-:-:S03]  /*3550*/  PRMT R202, RZ, 0x7610, R202 ;  /* 0x00007610ffca7816 */ /* 0x000fc600000000ca */
[----:B------:R-:W-:Y:S01]  /*3560*/  @P0 IMAD.MOV.U32 R121, RZ, RZ, R116 ;  /* 0x000000ffff790224 */ /* 0x000fe200078e0074 */
[----:B------:R-:W-:Y:S01]  /*3570*/  LEA.HI R117, R194, 0x6e, RZ, 0x1a ;  /* 0x0000006ec2757811 */ /* 0x000fe200078fd0ff */
[----:B0-----:R-:W0:Y:S03]  /*3580*/  MUFU.RCP R193, R193 ;  /* 0x000000c100c17308 */ /* 0x001e260000001000 */
[----:B------:R1:W5:Y:S01]  /*3590*/  @P0 LDG.E.U8 R202, desc[UR20][R120.64] ;  /* 0x0000001478ca0981 */ /* 0x000362000c1e1100 */
[----:B------:R-:W-:Y:S01]  /*35a0*/  PLOP3.LUT P0, PT, PT, PT, UP1, 0x80, 0x8 ;  /* 0x000000000008781c */ /* 0x000fe20003f0f018 */
[----:B------:R-:W-:-:S03]  /*35b0*/  IMAD R118, R117, UR12, RZ ;  /* 0x0000000c75767c24 */ /* 0x000fc6000f8e02ff */
[----:B------:R-:W-:Y:S02]  /*35c0*/  ISETP.LT.AND P0, PT, R117, UR22, P0 ;  /* 0x0000001675007c0c */ /* 0x000fe40008701270 */
[----:B------:R-:W-:-:S04]  /*35d0*/  IADD3 R117, P1, PT, R118, R179, RZ ;  /* 0x000000b376757210 */ /* 0x000fc80007f3e0ff */
[----:B------:R-:W-:Y:S02]  /*35e0*/  LEA.HI.X.SX32 R118, R118, R177, 0x1, P1 ;  /* 0x000000b176767211 */ /* 0x000fe400008f0eff */
[----:B------:R-:W-:Y:S01]  /*35f0*/  PRMT R200, RZ, 0x7610, R200 ;  /* 0x00007610ffc87816 */ /* 0x000fe200000000c8 */
[----:B0-----:R-:W-:-:S04]  /*3600*/  VIADD R193, R193, 0xffffffe ;  /* 0x0ffffffec1c17836 */ /* 0x001fc80000000000 */
[----:B-1----:R-:W-:Y:S02]  /*3610*/  @P0 IMAD.MOV.U32 R120, RZ, RZ, R117 ;  /* 0x000000ffff780224 */ /* 0x002fe400078e0075 */
[----:B------:R-:W-:Y:S01]  /*3620*/  @P0 IMAD.MOV.U32 R121, RZ, RZ, R118 ;  /* 0x000000ffff790224 */ /* 0x000fe200078e0076 */
[----:B------:R-:W-:-:S04]  /*3630*/  LEA.HI R194, R194, 0x7e, RZ, 0x1a ;  /* 0x0000007ec2c27811 */ /* 0x000fc800078fd0ff */
[----:B------:R0:W5:Y:S02]  /*3640*/  @P0 LDG.E.U8 R200, desc[UR20][R120.64] ;  /* 0x0000001478c80981 */ /* 0x000164000c1e1100 */
[----:B0-----:R-:W0:Y:S01]  /*3650*/  F2I.FTZ.U32.TRUNC.NTZ R121, R193 ;  /* 0x000000c100797305 */ /* 0x001e22000021f000 */
[----:B------:R-:W-:-:S05]  /*3660*/  IMAD R120, R194, UR12, RZ ;  /* 0x0000000cc2787c24 */ /* 0x000fca000f8e02ff */
[----:B------:R-:W-:-:S04]  /*3670*/  IADD3 R179, P1, PT, R120, R179, RZ ;  /* 0x000000b378b37210 */ /* 0x000fc80007f3e0ff */
[----:B------:R-:W-:Y:S01]  /*3680*/  LEA.HI.X.SX32 R177, R120, R177, 0x1, P1 ;  /* 0x000000b178b17211 */ /* 0x000fe200008f0eff */
[----:B0-----:R-:W-:Y:S01]  /*3690*/  IMAD.MOV R120, RZ, RZ, -R121 ;  /* 0x000000ffff787224 */ /* 0x001fe200078e0a79 */
[----:B------:R-:W-:-:S03]  /*36a0*/  PLOP3.LUT P0, PT, PT, PT, UP1, 0x80, 0x8 ;  /* 0x000000000008781c */ /* 0x000fc60003f0f018 */
[----:B------:R-:W-:Y:S02]  /*36b0*/  IMAD R193, R120, R192, RZ ;  /* 0x000000c078c17224 */ /* 0x000fe400078e02ff */
[----:B------:R-:W-:Y:S01]  /*36c0*/  IMAD.MOV.U32 R120, RZ, RZ, RZ ;  /* 0x000000ffff787224 */ /* 0x000fe200078e00ff */
[----:B------:R-:W-:-:S03]  /*36d0*/  ISETP.LT.AND P0, PT, R194, UR22, P0 ;  /* 0x00000016c2007c0c */ /* 0x000fc60008701270 */
[----:B------:R-:W-:-:S04]  /*36e0*/  IMAD.HI.U32 R120, R121, R193, R120 ;  /* 0x000000c179787227 */ /* 0x000fc800078e0078 */
[----:B------:R-:W-:Y:S02]  /*36f0*/  IMAD.SHL.U32 R121, R199, 0x20, RZ ;  /* 0x00000020c7797824 */ /* 0x000fe400078e00ff */
[----:B------:R-:W-:-:S03]  /*3700*/  IMAD.SHL.U32 R201, R136, 0x80, RZ ;  /* 0x0000008088c97824 */ /* 0x000fc600078e00ff */
[----:B------:R-:W-:Y:S01]  /*3710*/  LOP3.LUT R121, R121, 0x60, RZ, 0xc0, !PT ;  /* 0x0000006079797812 */ /* 0x000fe200078ec0ff */
[----:B------:R-:W-:Y:S01]  /*3720*/  @P0 IMAD.MOV.U32 R194, RZ, RZ, R179 ;  /* 0x000000ffffc20224 */ /* 0x000fe200078e00b3 */
[----:B------:R-:W-:Y:S02]  /*3730*/  PRMT R198, RZ, 0x7610, R198 ;  /* 0x00007610ffc67816 */ /* 0x000fe400000000c6 */
[----:B------:R-:W-:Y:S01]  /*3740*/  LOP3.LUT R193, R201, R121, RZ, 0xfc, !PT ;  /* 0x00000079c9c17212 */ /* 0x000fe200078efcff */
[----:B------:R-:W-:-:S03]  /*3750*/  @P0 IMAD.MOV.U32 R195, RZ, RZ, R177 ;  /* 0x000000ffffc30224 */ /* 0x000fc600078e00b1 */
[----:B------:R-:W-:Y:S02]  /*3760*/  IABS R136, R193 ;  /* 0x000000c100887213 */ /* 0x000fe40000000000 */
[----:B------:R0:W5:Y:S01]  /*3770*/  @P0 LDG.E.U8 R198, desc[UR20][R194.64] ;  /* 0x00000014c2c60981 */ /* 0x000162000c1e1100 */
[----:B------:R-:W-:-:S04]  /*3780*/  @!UP2 UIADD3 UR4, UPT, UPT, -UR5, 0x100000, URZ ;  /* 0x001000000504a890 */ /* 0x000fc8000fffe1ff */
[----:B------:R-:W-:Y:S02]  /*3790*/  @!UP2 USHF.L.U32 UR5, UR4, 0xb, URZ ;  /* 0x0000000b0405a899 */ /* 0x000fe400080006ff */
[----:B------:R-:W-:Y:S01]  /*37a0*/  @!UP2 USHF.L.U32 UR4, UR4, 0x1, URZ ;  /* 0x000000010404a899 */ /* 0x000fe200080006ff */
[----:B------:R-:W-:Y:S02]  /*37b0*/  ISETP.GE.AND P6, PT, R193, RZ, PT ;  /* 0x000000ffc100720c */ /* 0x000fe40003fc6270 */
[----:B------:R-:W-:Y:S01]  /*37c0*/  LOP3.LUT R193, R201, 0x1, R121, 0xfe, !PT ;  /* 0x00000001c9c17812 */ /* 0x000fe200078efe79 */
[----:B0-----:R-:W-:Y:S01]  /*37d0*/  IMAD.HI.U32 R194, R120, R136, RZ ;  /* 0x0000008878c27227 */ /* 0x001fe200078e00ff */
[----:B------:R-:W-:-:S03]  /*37e0*/  VOTEU.ALL UP2, P3 ;  /* 0x0000000000ff7886 */ /* 0x000fc60001840000 */
[----:B------:R-:W-:-:S04]  /*37f0*/  IMAD.MOV R194, RZ, RZ, -R194 ;  /* 0x000000ffffc27224 */ /* 0x000fc800078e0ac2 */
[----:B------:R0:W1:Y:S01]  /*3800*/  @!UP2 SYNCS.EXCH.64 URZ, [UR9+0x6008], UR4 ;  /* 0x0060080409ffa5b2 */ /* 0x0000620008000100 */
[----:B------:R-:W-:Y:S01]  /*3810*/  IMAD R136, R192, R194, R136 ;  /* 0x000000c2c0887224 */ /* 0x000fe200078e0288 */
[----:B------:R-:W-:Y:S01]  /*3820*/  IABS R194, R193 ;  /* 0x000000c100c27213 */ /* 0x000fe20000000000 */
[----:B--2---:R2:W-:Y:S01]  /*3830*/  STS.U8 [R238+UR9], R135 ;  /* 0x00000087ee007988 */ /* 0x0045e20008000009 */
[----:B------:R-:W-:Y:S02]  /*3840*/  ISETP.GE.AND P2, PT, R193, RZ, PT ;  /* 0x000000ffc100720c */ /* 0x000fe40003f46270 */
[----:B------:R-:W-:Y:S01]  /*3850*/  LOP3.LUT R199, R238, 0x10, RZ, 0x3c, !PT ;  /* 0x00000010eec77812 */ /* 0x000fe200078e3cff */
[----:B0-----:R-:W0:Y:S01]  /*3860*/  LDCU UR4, c[0x0][0x3b0] ;  /* 0x00007600ff0477ac */ /* 0x001e220008000800 */
[----:B--2---:R-:W-:-:S04]  /*3870*/  IMAD.HI.U32 R135, R120, R194, RZ ;  /* 0x000000c278877227 */ /* 0x004fc800078e00ff */
[----:B------:R-:W-:-:S04]  /*3880*/  IMAD.MOV R135, RZ, RZ, -R135 ;  /* 0x000000ffff877224 */ /* 0x000fc800078e0a87 */
[----:B------:R-:W-:Y:S01]  /*3890*/  IMAD R135, R192, R135, R194 ;  /* 0x00000087c0877224 */ /* 0x000fe200078e02c2 */
[----:B------:R-:W-:-:S04]  /*38a0*/  LOP3.LUT R193, R201, 0x2, R121, 0xfe, !PT ;  /* 0x00000002c9c17812 */ /* 0x000fc800078efe79 */
[----:B------:R-:W-:Y:S02]  /*38b0*/  ISETP.GT.U32.AND P5, PT, R192, R135, PT ;  /* 0x00000087c000720c */ /* 0x000fe40003fa4070 */
[----:B------:R-:W-:Y:S01]  /*38c0*/  IABS R194, R193 ;  /* 0x000000c100c27213 */ /* 0x000fe20000000000 */
[----:B---3--:R2:W-:Y:S01]  /*38d0*/  STS.U8 [R238+UR9+0x200], R134 ;  /* 0x00020086ee007988 */ /* 0x0085e20008000009 */
[----:B------:R-:W-:Y:S02]  /*38e0*/  ISETP.GE.AND P4, PT, R193, RZ, PT ;  /* 0x000000ffc100720c */ /* 0x000fe40003f86270 */
[----:B------:R-:W-:Y:S01]  /*38f0*/  LOP3.LUT R193, R201, 0x3, R121, 0xfe, !PT ;  /* 0x00000003c9c17812 */ /* 0x000fe200078efe79 */
[----:B--2---:R-:W-:-:S04]  /*3900*/  IMAD.HI.U32 R134, R120, R194, RZ ;  /* 0x000000c278867227 */ /* 0x004fc800078e00ff */
[----:B------:R-:W-:Y:S02]  /*3910*/  IMAD.MOV R134, RZ, RZ, -R134 ;  /* 0x000000ffff867224 */ /* 0x000fe400078e0a86 */
[----:B------:R-:W-:Y:S02]  /*3920*/  @!P5 IMAD.IADD R135, R135, 0x1, -R192 ;  /* 0x000000018787d824 */ /* 0x000fe400078e0ac0 */
[C---:B------:R-:W-:Y:S01]  /*3930*/  IMAD R134, R192.reuse, R134, R194 ;  /* 0x00000086c0867224 */ /* 0x040fe200078e02c2 */
[----:B------:R-:W-:Y:S02]  /*3940*/  IABS R194, R193 ;  /* 0x000000c100c27213 */ /* 0x000fe40000000000 */
[C---:B------:R-:W-:Y:S02]  /*3950*/  ISETP.GT.U32.AND P5, PT, R192.reuse, R135, PT ;  /* 0x00000087c000720c */ /* 0x040fe40003fa4070 */
[----:B------:R-:W-:Y:S01]  /*3960*/  ISETP.GT.U32.AND P0, PT, R192, R136, PT ;  /* 0x00000088c000720c */ /* 0x000fe20003f04070 */
[----:B----4-:R2:W-:Y:S02]  /*3970*/  STS.U8 [R238+UR9+0x400], R137 ;  /* 0x00040089ee007988 */ /* 0x0105e40008000009 */
[----:B--2---:R-:W-:-:S04]  /*3980*/  IMAD.HI.U32 R137, R120, R194, RZ ;  /* 0x000000c278897227 */ /* 0x004fc800078e00ff */
[----:B------:R-:W-:-:S04]  /*3990*/  IMAD.MOV R137, RZ, RZ, -R137 ;  /* 0x000000ffff897224 */ /* 0x000fc800078e0a89 */
[----:B------:R-:W-:Y:S02]  /*39a0*/  @!P5 IMAD.IADD R135, R135, 0x1, -R192 ;  /* 0x000000018787d824 */ /* 0x000fe400078e0ac0 */
[----:B------:R-:W-:Y:S02]  /*39b0*/  IMAD R137, R192, R137, R194 ;  /* 0x00000089c0897224 */ /* 0x000fe400078e02c2 */
[----:B------:R-:W-:Y:S02]  /*39c0*/  @!P0 IMAD.IADD R136, R136, 0x1, -R192 ;  /* 0x0000000188888824 */ /* 0x000fe400078e0ac0 */
[----:B------:R-:W-:Y:S01]  /*39d0*/  @!P2 IMAD.MOV R135, RZ, RZ, -R135 ;  /* 0x000000ffff87a224 */ /* 0x000fe200078e0a87 */
[C---:B------:R-:W-:Y:S02]  /*39e0*/  ISETP.GT.U32.AND P2, PT, R192.reuse, R137, PT ;  /* 0x00000089c000720c */ /* 0x040fe40003f44070 */
[----:B------:R-:W-:Y:S02]  /*39f0*/  ISETP.GT.U32.AND P0, PT, R192, R136, PT ;  /* 0x00000088c000720c */ /* 0x000fe40003f04070 */
[----:B------:R-:W-:-:S02]  /*3a00*/  ISETP.GE.AND P1, PT, R193, RZ, PT ;  /* 0x000000ffc100720c */ /* 0x000fc40003f26270 */
[----:B------:R-:W-:Y:S01]  /*3a10*/  LOP3.LUT R193, R201, 0x4, R121, 0xfe, !PT ;  /* 0x00000004c9c17812 */ /* 0x000fe200078efe79 */
[----:B-----5:R2:W-:Y:S03]  /*3a20*/  STS.U8 [R238+UR9+0x600], R138 ;  /* 0x0006008aee007988 */ /* 0x0205e60008000009 */
[----:B------:R-:W-:Y:S01]  /*3a30*/  IABS R194, R193 ;  /* 0x000000c100c27213 */ /* 0x000fe20000000000 */
[----:B------:R3:W-:Y:S02]  /*3a40*/  STS.U8 [R238+UR9+0x800], R139 ;  /* 0x0008008bee007988 */ /* 0x0007e40008000009 */
[--C-:B------:R-:W-:Y:S02]  /*3a50*/  @!P2 IMAD.IADD R137, R137, 0x1, -R192.reuse ;  /* 0x000000018989a824 */ /* 0x100fe400078e0ac0 */
[----:B------:R-:W-:Y:S02]  /*3a60*/  @!P0 IMAD.IADD R136, R136, 0x1, -R192 ;  /* 0x0000000188888824 */ /* 0x000fe400078e0ac0 */
[----:B--2---:R-:W-:Y:S01]  /*3a70*/  IMAD.HI.U32 R138, R120, R194, RZ ;  /* 0x000000c2788a7227 */ /* 0x004fe200078e00ff */
[----:B------:R-:W-:-:S02]  /*3a80*/  ISETP.GE.AND P0, PT, R193, RZ, PT ;  /* 0x000000ffc100720c */ /* 0x000fc40003f06270 */
[----:B---3--:R-:W-:Y:S01]  /*3a90*/  LOP3.LUT R139, R201, 0x5, R121, 0xfe, !PT ;  /* 0x00000005c98b7812 */ /* 0x008fe200078efe79 */
[----:B------:R-:W-:Y:S01]  /*3aa0*/  IMAD.MOV R138, RZ, RZ, -R138 ;  /* 0x000000ffff8a7224 */ /* 0x000fe200078e0a8a */
[C---:B------:R-:W-:Y:S01]  /*3ab0*/  ISETP.GT.U32.AND P2, PT, R192.reuse, R137, PT ;  /* 0x00000089c000720c */ /* 0x040fe20003f44070 */
[----:B------:R-:W-:Y:S01]  /*3ac0*/  @!P6 IMAD.MOV R136, RZ, RZ, -R136 ;  /* 0x000000ffff88e224 */ /* 0x000fe200078e0a88 */
[----:B------:R-:W-:Y:S02]  /*3ad0*/  IABS R193, R139 ;  /* 0x0000008b00c17213 */ /* 0x000fe40000000000 */
[C---:B------:R-:W-:Y:S01]  /*3ae0*/  ISETP.GT.U32.AND P6, PT, R192.reuse, R134, PT ;  /* 0x00000086c000720c */ /* 0x040fe20003fc4070 */
[----:B------:R-:W-:Y:S02]  /*3af0*/  IMAD R138, R192, R138, R194 ;  /* 0x0000008ac08a7224 */ /* 0x000fe400078e02c2 */
[----:B------:R-:W-:Y:S01]  /*3b00*/  IMAD.HI.U32 R194, R120, R193, RZ ;  /* 0x000000c178c27227 */ /* 0x000fe200078e00ff */
[----:B------:R-:W-:-:S03]  /*3b10*/  ISETP.GE.AND P5, PT, R139, RZ, PT ;  /* 0x000000ff8b00720c */ /* 0x000fc60003fa6270 */
[----:B------:R-:W-:Y:S02]  /*3b20*/  IMAD.MOV R194, RZ, RZ, -R194 ;  /* 0x000000ffffc27224 */ /* 0x000fe400078e0ac2 */
[--C-:B------:R-:W-:Y:S02]  /*3b30*/  @!P2 IMAD.IADD R137, R137, 0x1, -R192.reuse ;  /* 0x000000018989a824 */ /* 0x100fe400078e0ac0 */
[----:B------:R-:W-:Y:S02]  /*3b40*/  IMAD R139, R192, R194, R193 ;  /* 0x000000c2c08b7224 */ /* 0x000fe400078e02c1 */
[----:B------:R-:W-:Y:S01]  /*3b50*/  @!P6 IMAD.IADD R134, R134, 0x1, -R192 ;  /* 0x000000018686e824 */ /* 0x000fe200078e0ac0 */
[----:B------:R2:W-:Y:S01]  /*3b60*/  STS.U8 [R238+UR9+0xa00], R140 ;  /* 0x000a008cee007988 */ /* 0x0005e20008000009 */
[----:B------:R-:W-:Y:S01]  /*3b70*/  @!P1 IMAD.MOV R137, RZ, RZ, -R137 ;  /* 0x000000ffff899224 */ /* 0x000fe200078e0a89 */
[C---:B------:R-:W-:Y:S02]  /*3b80*/  ISETP.GT.U32.AND P1, PT, R192.reuse, R139, PT ;  /* 0x0000008bc000720c */ /* 0x040fe40003f24070 */
[----:B------:R-:W-:-:S02]  /*3b90*/  ISETP.GT.U32.AND P6, PT, R192, R134, PT ;  /* 0x00000086c000720c */ /* 0x000fc40003fc4070 */
[----:B--2---:R-:W-:-:S04]  /*3ba0*/  LOP3.LUT R140, R201, 0x6, R121, 0xfe, !PT ;  /* 0x00000006c98c7812 */ /* 0x004fc800078efe79 */
[----:B------:R-:W-:Y:S01]  /*3bb0*/  IABS R193, R140 ;  /* 0x0000008c00c17213 */ /* 0x000fe20000000000 */
[----:B------:R2:W-:Y:S04]  /*3bc0*/  STS.U8 [R238+UR9+0xc00], R141 ;  /* 0x000c008dee007988 */ /* 0x0005e80008000009 */
[----:B------:R-:W-:-:S04]  /*3bd0*/  IMAD.HI.U32 R194, R120, R193, RZ ;  /* 0x000000c178c27227 */ /* 0x000fc800078e00ff */
[----:B------:R-:W-:Y:S02]  /*3be0*/  IMAD.MOV R194, RZ, RZ, -R194 ;  /* 0x000000ffffc27224 */ /* 0x000fe400078e0ac2 */
[--C-:B------:R-:W-:Y:S01]  /*3bf0*/  @!P1 IMAD.IADD R139, R139, 0x1, -R192.reuse ;  /* 0x000000018b8b9824 */ /* 0x100fe200078e0ac0 */
[----:B--2---:R-:W-:Y:S01]  /*3c00*/  LOP3.LUT R141, R201, 0x7, R121, 0xfe, !PT ;  /* 0x00000007c98d7812 */ /* 0x004fe200078efe79 */
[----:B------:R-:W-:Y:S01]  /*3c10*/  @!P6 IMAD.IADD R134, R134, 0x1, -R192 ;  /* 0x000000018686e824 */ /* 0x000fe200078e0ac0 */
[----:B------:R-:W-:Y:S01]  /*3c20*/  ISETP.GE.AND P6, PT, R140, RZ, PT ;  /* 0x000000ff8c00720c */ /* 0x000fe20003fc6270 */
[C---:B------:R-:W-:Y:S01]  /*3c30*/  IMAD R140, R192.reuse, R194, R193 ;  /* 0x000000c2c08c7224 */ /* 0x040fe200078e02c1 */
[----:B------:R-:W-:Y:S02]  /*3c40*/  IABS R193, R141 ;  /* 0x0000008d00c17213 */ /* 0x000fe40000000000 */
[C---:B------:R-:W-:Y:S01]  /*3c50*/  ISETP.GT.U32.AND P1, PT, R192.reuse, R139, PT ;  /* 0x0000008bc000720c */ /* 0x040fe20003f24070 */
[----:B------:R-:W-:Y:S01]  /*3c60*/  @!P4 IMAD.MOV R134, RZ, RZ, -R134 ;  /* 0x000000ffff86c224 */ /* 0x000fe200078e0a86 */
[----:B------:R-:W-:Y:S01]  /*3c70*/  ISETP.GT.U32.AND P4, PT, R192, R138, PT ;  /* 0x0000008ac000720c */ /* 0x000fe20003f84070 */
[----:B------:R-:W-:Y:S01]  /*3c80*/  IMAD.HI.U32 R194, R120, R193, RZ ;  /* 0x000000c178c27227 */ /* 0x000fe200078e00ff */
[----:B------:R-:W-:-:S03]  /*3c90*/  ISETP.GE.AND P2, PT, R141, RZ, PT ;  /* 0x000000ff8d00720c */ /* 0x000fc60003f46270 */
[----:B------:R-:W-:-:S04]  /*3ca0*/  IMAD.MOV R194, RZ, RZ, -R194 ;  /* 0x000000ffffc27224 */ /* 0x000fc800078e0ac2 */
[----:B------:R-:W-:Y:S02]  /*3cb0*/  IMAD R141, R192, R194, R193 ;  /* 0x000000c2c08d7224 */ /* 0x000fe400078e02c1 */
[--C-:B------:R-:W-:Y:S02]  /*3cc0*/  @!P1 IMAD.IADD R139, R139, 0x1, -R192.reuse ;  /* 0x000000018b8b9824 */ /* 0x100fe400078e0ac0 */
[----:B------:R-:W-:Y:S02]  /*3cd0*/  @!P4 IMAD.IADD R138, R138, 0x1, -R192 ;  /* 0x000000018a8ac824 */ /* 0x000fe400078e0ac0 */
[----:B------:R-:W-:Y:S01]  /*3ce0*/  @!P5 IMAD.MOV R139, RZ, RZ, -R139 ;  /* 0x000000ffff8bd224 */ /* 0x000fe200078e0a8b */
[C---:B------:R-:W-:Y:S01]  /*3cf0*/  ISETP.GT.U32.AND P5, PT, R192.reuse, R141, PT ;  /* 0x0000008dc000720c */ /* 0x040fe20003fa4070 */
[----:B------:R2:W-:Y:S01]  /*3d00*/  STS.U8 [R238+UR9+0xe00], R142 ;  /* 0x000e008eee007988 */ /* 0x0005e20008000009 */
[----:B------:R-:W-:Y:S02]  /*3d10*/  ISETP.GT.U32.AND P4, PT, R192, R138, PT ;  /* 0x0000008ac000720c */ /* 0x000fe40003f84070 */
[----:B--2---:R-:W-:-:S04]  /*3d20*/  LOP3.LUT R142, R201, 0x8, R121, 0xfe, !PT ;  /* 0x00000008c98e7812 */ /* 0x004fc800078efe79 */
[----:B------:R-:W-:-:S05]  /*3d30*/  IABS R193, R142 ;  /* 0x0000008e00c17213 */ /* 0x000fca0000000000 */
[----:B------:R-:W-:Y:S02]  /*3d40*/  @!P5 IMAD.IADD R141, R141, 0x1, -R192 ;  /* 0x000000018d8dd824 */ /* 0x000fe400078e0ac0 */
[----:B------:R-:W-:Y:S01]  /*3d50*/  IMAD.HI.U32 R194, R120, R193, RZ ;  /* 0x000000c178c27227 */ /* 0x000fe200078e00ff */
[----:B------:R2:W-:Y:S02]  /*3d60*/  STS.U8 [R238+UR9+0x1000], R143 ;  /* 0x0010008fee007988 */ /* 0x0005e40008000009 */
[----:B------:R-:W-:Y:S01]  /*3d70*/  ISETP.GT.U32.AND P5, PT, R192, R141, PT ;  /* 0x0000008dc000720c */ /* 0x000fe20003fa4070 */
[----:B------:R-:W-:Y:S02]  /*3d80*/  IMAD.MOV R194, RZ, RZ, -R194 ;  /* 0x000000ffffc27224 */ /* 0x000fe400078e0ac2 */
[----:B------:R-:W-:Y:S01]  /*3d90*/  @!P4 IMAD.IADD R138, R138, 0x1, -R192 ;  /* 0x000000018a8ac824 */ /* 0x000fe200078e0ac0 */
[----:B------:R-:W-:Y:S01]  /*3da0*/  ISETP.GE.AND P4, PT, R142, RZ, PT ;  /* 0x000000ff8e00720c */ /* 0x000fe20003f86270 */
[C---:B------:R-:W-:Y:S01]  /*3db0*/  IMAD R142, R192.reuse, R194, R193 ;  /* 0x000000c2c08e7224 */ /* 0x040fe200078e02c1 */
[----:B--2---:R-:W-:Y:S01]  /*3dc0*/  LOP3.LUT R143, R201, 0x9, R121, 0xfe, !PT ;  /* 0x00000009c98f7812 */ /* 0x004fe200078efe79 */
[----:B------:R-:W-:Y:S01]  /*3dd0*/  @!P0 IMAD.MOV R138, RZ, RZ, -R138 ;  /* 0x000000ffff8a8224 */ /* 0x000fe200078e0a8a */
[----:B------:R-:W-:-:S02]  /*3de0*/  ISETP.GT.U32.AND P0, PT, R192, R140, PT ;  /* 0x0000008cc000720c */ /* 0x000fc40003f04070 */
[----:B------:R-:W-:-:S03]  /*3df0*/  IABS R193, R143 ;  /* 0x0000008f00c17213 */ /* 0x000fc60000000000 */
[----:B------:R-:W-:Y:S02]  /*3e00*/  @!P5 IMAD.IADD R141, R141, 0x1, -R192 ;  /* 0x000000018d8dd824 */ /* 0x000fe400078e0ac0 */
[----:B------:R-:W-:Y:S01]  /*3e10*/  IMAD.HI.U32 R194, R120, R193, RZ ;  /* 0x000000c178c27227 */ /* 0x000fe200078e00ff */
[----:B------:R2:W-:Y:S03]  /*3e20*/  STS.U8 [R238+UR9+0x1200], R144 ;  /* 0x00120090ee007988 */ /* 0x0005e60008000009 */
[----:B------:R-:W-:Y:S01]  /*3e30*/  IMAD.MOV R194, RZ, RZ, -R194 ;  /* 0x000000ffffc27224 */ /* 0x000fe200078e0ac2 */
[----:B------:R-:W-:Y:S01]  /*3e40*/  STS.U8 [R238+UR9+0x1400], R145 ;  /* 0x00140091ee007988 */ /* 0x000fe20008000009 */
[----:B------:R-:W-:Y:S02]  /*3e50*/  ISETP.GE.AND P1, PT, R143, RZ, PT ;  /* 0x000000ff8f00720c */ /* 0x000fe40003f26270 */
[----:B------:R-:W-:Y:S01]  /*3e60*/  IMAD R143, R192, R194, R193 ;  /* 0x000000c2c08f7224 */ /* 0x000fe200078e02c1 */
[----:B------:R3:W-:Y:S01]  /*3e70*/  STS.U8 [R238+UR9+0x1600], R146 ;  /* 0x00160092ee007988 */ /* 0x0007e20008000009 */
[----:B------:R-:W-:Y:S01]  /*3e80*/  @!P0 IMAD.IADD R140, R140, 0x1, -R192 ;  /* 0x000000018c8c8824 */ /* 0x000fe200078e0ac0 */
[----:B--2---:R-:W-:Y:S01]  /*3e90*/  LOP3.LUT R144, R201, 0xa, R121, 0xfe, !PT ;  /* 0x0000000ac9907812 */ /* 0x004fe200078efe79 */
[----:B---3--:R-:W-:-:S03]  /*3ea0*/  IMAD.MOV.U32 R146, RZ, RZ, R141 ;  /* 0x000000ffff927224 */ /* 0x008fc600078e008d */
[C---:B------:R-:W-:Y:S01]  /*3eb0*/  ISETP.GT.U32.AND P0, PT, R192.reuse, R140, PT ;  /* 0x0000008cc000720c */ /* 0x040fe20003f04070 */
[----:B------:R-:W-:Y:S01]  /*3ec0*/  @!P2 IMAD.MOV R146, RZ, RZ, -R146 ;  /* 0x000000ffff92a224 */ /* 0x000fe200078e0a92 */
[----:B------:R-:W-:Y:S02]  /*3ed0*/  ISETP.GT.U32.AND P2, PT, R192, R143, PT ;  /* 0x0000008fc000720c */ /* 0x000fe40003f44070 */
[----:B------:R-:W-:-:S05]  /*3ee0*/  IABS R193, R144 ;  /* 0x0000009000c17213 */ /* 0x000fca0000000000 */
[----:B------:R-:W-:-:S04]  /*3ef0*/  IMAD.HI.U32 R194, R120, R193, RZ ;  /* 0x000000c178c27227 */ /* 0x000fc800078e00ff */
[----:B------:R-:W-:Y:S02]  /*3f00*/  IMAD.MOV R194, RZ, RZ, -R194 ;  /* 0x000000ffffc27224 */ /* 0x000fe400078e0ac2 */
[--C-:B------:R-:W-:Y:S02]  /*3f10*/  @!P2 IMAD.IADD R143, R143, 0x1, -R192.reuse ;  /* 0x000000018f8fa824 */ /* 0x100fe400078e0ac0 */
[----:B------:R-:W-:Y:S01]  /*3f20*/  @!P0 IMAD.IADD R140, R140, 0x1, -R192 ;  /* 0x000000018c8c8824 */ /* 0x000fe200078e0ac0 */
[----:B------:R-:W-:Y:S01]  /*3f30*/  ISETP.GE.AND P0, PT, R144, RZ, PT ;  /* 0x000000ff9000720c */ /* 0x000fe20003f06270 */
[C---:B------:R-:W-:Y:S01]  /*3f40*/  IMAD R144, R192.reuse, R194, R193 ;  /* 0x000000c2c0907224 */ /* 0x040fe200078e02c1 */
[----:B------:R-:W-:Y:S02]  /*3f50*/  LOP3.LUT R193, R201, 0xb, R121, 0xfe, !PT ;  /* 0x0000000bc9c17812 */ /* 0x000fe400078efe79 */
[----:B------:R-:W-:Y:S02]  /*3f60*/  ISETP.GT.U32.AND P2, PT, R192, R143, PT ;  /* 0x0000008fc000720c */ /* 0x000fe40003f44070 */
[----:B------:R-:W-:-:S05]  /*3f70*/  IABS R194, R193 ;  /* 0x000000c100c27213 */ /* 0x000fca0000000000 */
[----:B------:R-:W-:Y:S01]  /*3f80*/  IMAD.HI.U32 R195, R120, R194, RZ ;  /* 0x000000c278c37227 */ /* 0x000fe200078e00ff */
[----:B------:R-:W-:Y:S03]  /*3f90*/  STS.U8 [R238+UR9+0x1800], R147 ;  /* 0x00180093ee007988 */ /* 0x000fe60008000009 */
[----:B------:R-:W-:Y:S02]  /*3fa0*/  IMAD.MOV R195, RZ, RZ, -R195 ;  /* 0x000000ffffc37224 */ /* 0x000fe400078e0ac3 */
[----:B------:R-:W-:Y:S01]  /*3fb0*/  @!P2 IMAD.IADD R143, R143, 0x1, -R192 ;  /* 0x000000018f8fa824 */ /* 0x000fe200078e0ac0 */
[----:B------:R2:W-:Y:S01]  /*3fc0*/  STS.U8 [R238+UR9+0x1a00], R148 ;  /* 0x001a0094ee007988 */ /* 0x0005e20008000009 */
[----:B------:R-:W-:Y:S02]  /*3fd0*/  IMAD.MOV.U32 R145, RZ, RZ, R140 ;  /* 0x000000ffff917224 */ /* 0x000fe400078e008c */
[----:B------:R-:W-:-:S02]  /*3fe0*/  IMAD R140, R192, R195, R194 ;  /* 0x000000c3c08c7224 */ /* 0x000fc400078e02c2 */
[----:B------:R-:W-:Y:S01]  /*3ff0*/  @!P6 IMAD.MOV R145, RZ, RZ, -R145 ;  /* 0x000000ffff91e224 */ /* 0x000fe200078e0a91 */
[----:B------:R-:W-:Y:S01]  /*4000*/  ISETP.GT.U32.AND P6, PT, R192, R142, PT ;  /* 0x0000008ec000720c */ /* 0x000fe20003fc4070 */
[----:B--2---:R-:W-:-:S04]  /*4010*/  IMAD.MOV.U32 R148, RZ, RZ, R143 ;  /* 0x000000ffff947224 */ /* 0x004fc800078e008f */
[----:B------:R-:W-:Y:S01]  /*4020*/  @!P1 IMAD.MOV R148, RZ, RZ, -R148 ;  /* 0x000000ffff949224 */ /* 0x000fe200078e0a94 */
[----:B------:R-:W-:Y:S02]  /*4030*/  ISETP.GT.U32.AND P1, PT, R192, R140, PT ;  /* 0x0000008cc000720c */ /* 0x000fe40003f24070 */
[----:B------:R-:W-:Y:S02]  /*4040*/  ISETP.GE.AND P5, PT, R193, RZ, PT ;  /* 0x000000ffc100720c */ /* 0x000fe40003fa6270 */
[----:B------:R-:W-:-:S03]  /*4050*/  LOP3.LUT R193, R201, 0xc, R121, 0xfe, !PT ;  /* 0x0000000cc9c17812 */ /* 0x000fc600078efe79 */
[----:B------:R-:W-:Y:S01]  /*4060*/  @!P6 IMAD.IADD R142, R142, 0x1, -R192 ;  /* 0x000000018e8ee824 */ /* 0x000fe200078e0ac0 */
[----:B------:R-:W-:-:S05]  /*4070*/  IABS R194, R193 ;  /* 0x000000c100c27213 */ /* 0x000fca0000000000 */
[----:B------:R-:W-:Y:S01]  /*4080*/  @!P1 IMAD.IADD R140, R140, 0x1, -R192 ;  /* 0x000000018c8c9824 */ /* 0x000fe200078e0ac0 */
[----:B------:R-:W-:Y:S01]  /*4090*/  ISETP.GT.U32.AND P6, PT, R192, R142, PT ;  /* 0x0000008ec000720c */ /* 0x000fe20003fc4070 */
[----:B------:R-:W-:-:S03]  /*40a0*/  IMAD.HI.U32 R195, R120, R194, RZ ;  /* 0x000000c278c37227 */ /* 0x000fc600078e00ff */
[----:B------:R-:W-:Y:S01]  /*40b0*/  ISETP.GT.U32.AND P1, PT, R192, R140, PT ;  /* 0x0000008cc000720c */ /* 0x000fe20003f24070 */
[----:B------:R-:W-:-:S04]  /*40c0*/  IMAD.MOV R195, RZ, RZ, -R195 ;  /* 0x000000ffffc37224 */ /* 0x000fc800078e0ac3 */
[----:B------:R-:W-:-:S04]  /*40d0*/  IMAD R141, R192, R195, R194 ;  /* 0x000000c3c08d7224 */ /* 0x000fc800078e02c2 */
[----:B------:R-:W-:Y:S01]  /*40e0*/  @!P6 IMAD.IADD R142, R142, 0x1, -R192 ;  /* 0x000000018e8ee824 */ /* 0x000fe200078e0ac0 */
[----:B------:R-:W-:-:S03]  /*40f0*/  ISETP.GE.AND P6, PT, R193, RZ, PT ;  /* 0x000000ffc100720c */ /* 0x000fc60003fc6270 */
[----:B------:R-:W-:Y:S01]  /*4100*/  @!P1 IMAD.IADD R140, R140, 0x1, -R192 ;  /* 0x000000018c8c9824 */ /* 0x000fe200078e0ac0 */
[----:B------:R-:W-:Y:S01]  /*4110*/  ISETP.GT.U32.AND P1, PT, R192, R141, PT ;  /* 0x0000008dc000720c */ /* 0x000fe20003f24070 */
[----:B------:R-:W-:Y:S01]  /*4120*/  IMAD.MOV.U32 R147, RZ, RZ, R142 ;  /* 0x000000ffff937224 */ /* 0x000fe200078e008e */
[----:B------:R-:W-:-:S03]  /*4130*/  LOP3.LUT R193, R201, 0xd, R121, 0xfe, !PT ;  /* 0x0000000dc9c17812 */ /* 0x000fc600078efe79 */
[----:B------:R-:W-:Y:S01]  /*4140*/  @!P4 IMAD.MOV R147, RZ, RZ, -R147 ;  /* 0x000000ffff93c224 */ /* 0x000fe200078e0a93 */
[----:B------:R-:W-:Y:S02]  /*4150*/  IABS R194, R193 ;  /* 0x000000c100c27213 */ /* 0x000fe40000000000 */
[----:B------:R-:W-:-:S03]  /*4160*/  ISETP.GT.U32.AND P4, PT, R192, R144, PT ;  /* 0x00000090c000720c */ /* 0x000fc60003f84070 */
[----:B------:R-:W-:-:S04]  /*4170*/  IMAD.HI.U32 R142, R120, R194, RZ ;  /* 0x000000c2788e7227 */ /* 0x000fc800078e00ff */
[----:B------:R-:W-:Y:S02]  /*4180*/  @!P1 IMAD.IADD R141, R141, 0x1, -R192 ;  /* 0x000000018d8d9824 */ /* 0x000fe400078e0ac0 */
[----:B------:R-:W-:Y:S01]  /*4190*/  IMAD.MOV R142, RZ, RZ, -R142 ;  /* 0x000000ffff8e7224 */ /* 0x000fe200078e0a8e */
[----:B------:R-:W-:Y:S01]  /*41a0*/  ISETP.GE.AND P2, PT, R193, RZ, PT ;  /* 0x000000ffc100720c */ /* 0x000fe20003f46270 */
[----:B------:R-:W-:Y:S01]  /*41b0*/  STS.U8 [R238+UR9+0x1c00], R149 ;  /* 0x001c0095ee007988 */ /* 0x000fe20008000009 */
[----:B------:R-:W-:Y:S01]  /*41c0*/  LOP3.LUT R193, R201, 0xe, R121, 0xfe, !PT ;  /* 0x0000000ec9c17812 */ /* 0x000fe200078efe79 */
[C---:B------:R-:W-:Y:S01]  /*41d0*/  IMAD R142, R192.reuse, R142, R194 ;  /* 0x0000008ec08e7224 */ /* 0x040fe200078e02c2 */
[----:B------:R-:W-:Y:S01]  /*41e0*/  ISETP.GT.U32.AND P1, PT, R192, R141, PT ;  /* 0x0000008dc000720c */ /* 0x000fe20003f24070 */
[----:B------:R2:W-:Y:S01]  /*41f0*/  STS.U8 [R238+UR9+0x1e00], R150 ;  /* 0x001e0096ee007988 */ /* 0x0005e20008000009 */
[----:B------:R-:W-:Y:S01]  /*4200*/  @!P4 IMAD.IADD R144, R144, 0x1, -R192 ;  /* 0x000000019090c824 */ /* 0x000fe200078e0ac0 */
[----:B------:R-:W-:Y:S01]  /*4210*/  IABS R194, R193 ;  /* 0x000000c100c27213 */ /* 0x000fe20000000000 */
[----:B--2---:R-:W-:-:S03]  /*4220*/  IMAD.MOV.U32 R150, RZ, RZ, R140 ;  /* 0x000000ffff967224 */ /* 0x004fc600078e008c */
[C---:B------:R-:W-:Y:S01]  /*4230*/  ISETP.GT.U32.AND P4, PT, R192.reuse, R144, PT ;  /* 0x00000090c000720c */ /* 0x040fe20003f84070 */
[----:B------:R-:W-:Y:S01]  /*4240*/  @!P5 IMAD.MOV R150, RZ, RZ, -R150 ;  /* 0x000000ffff96d224 */ /* 0x000fe200078e0a96 */
[----:B------:R-:W-:Y:S01]  /*4250*/  ISETP.GT.U32.AND P5, PT, R192, R142, PT ;  /* 0x0000008ec000720c */ /* 0x000fe20003fa4070 */
[----:B------:R-:W-:Y:S01]  /*4260*/  IMAD.HI.U32 R195, R120, R194, RZ ;  /* 0x000000c278c37227 */ /* 0x000fe200078e00ff */
[----:B------:R-:W-:Y:S03]  /*4270*/  STS.U8 [R199+UR9+0x80], R191 ;  /* 0x000080bfc7007988 */ /* 0x000fe60008000009 */
[----:B------:R-:W-:Y:S02]  /*4280*/  IMAD.MOV R195, RZ, RZ, -R195 ;  /* 0x000000ffffc37224 */ /* 0x000fe400078e0ac3 */
[----:B------:R-:W-:Y:S01]  /*4290*/  @!P1 IMAD.IADD R141, R141, 0x1, -R192 ;  /* 0x000000018d8d9824 */ /* 0x000fe200078e0ac0 */
[----:B------:R2:W-:Y:S01]  /*42a0*/  STS.U8 [R199+UR9+0x280], R190 ;  /* 0x000280bec7007988 */ /* 0x0005e20008000009 */
[----:B------:R-:W-:-:S02]  /*42b0*/  IMAD R143, R192, R195, R194 ;  /* 0x000000c3c08f7224 */ /* 0x000fc400078e02c2 */
[--C-:B------:R-:W-:Y:S02]  /*42c0*/  @!P4 IMAD.IADD R144, R144, 0x1, -R192.reuse ;  /* 0x000000019090c824 */ /* 0x100fe400078e0ac0 */
[----:B------:R-:W-:Y:S01]  /*42d0*/  @!P5 IMAD.IADD R142, R142, 0x1, -R192 ;  /* 0x000000018e8ed824 */ /* 0x000fe200078e0ac0 */
[----:B------:R-:W-:Y:S01]  /*42e0*/  ISETP.GE.AND P4, PT, R193, RZ, PT ;  /* 0x000000ffc100720c */ /* 0x000fe20003f86270 */
[----:B--2---:R-:W-:Y:S01]  /*42f0*/  IMAD.MOV.U32 R190, RZ, RZ, R141 ;  /* 0x000000ffffbe7224 */ /* 0x004fe200078e008d */
[----:B------:R-:W-:-:S03]  /*4300*/  LOP3.LUT R193, R201, 0xf, R121, 0xfe, !PT ;  /* 0x0000000fc9c17812 */ /* 0x000fc600078efe79 */
[----:B------:R-:W-:Y:S01]  /*4310*/  @!P6 IMAD.MOV R190, RZ, RZ, -R190 ;  /* 0x000000ffffbee224 */ /* 0x000fe200078e0abe */
[C---:B------:R-:W-:Y:S02]  /*4320*/  ISETP.GT.U32.AND P6, PT, R192.reuse, R143, PT ;  /* 0x0000008fc000720c */ /* 0x040fe40003fc4070 */
[----:B------:R-:W-:Y:S02]  /*4330*/  ISETP.GT.U32.AND P5, PT, R192, R142, PT ;  /* 0x0000008ec000720c */ /* 0x000fe40003fa4070 */
[----:B------:R-:W-:Y:S01]  /*4340*/  IABS R194, R193 ;  /* 0x000000c100c27213 */ /* 0x000fe20000000000 */
[----:B------:R-:W-:-:S04]  /*4350*/  IMAD.MOV.U32 R149, RZ, RZ, R144 ;  /* 0x000000ffff957224 */ /* 0x000fc800078e0090 */
[----:B------:R-:W-:-:S04]  /*4360*/  IMAD.HI.U32 R195, R120, R194, RZ ;  /* 0x000000c278c37227 */ /* 0x000fc800078e00ff */
[----:B------:R-:W-:Y:S01]  /*4370*/  @!P0 IMAD.MOV R149, RZ, RZ, -R149 ;  /* 0x000000ffff958224 */ /* 0x000fe200078e0a95 */
[----:B------:R-:W-:Y:S01]  /*4380*/  ISETP.GE.AND P0, PT, R193, RZ, PT ;  /* 0x000000ffc100720c */ /* 0x000fe20003f06270 */
[----:B------:R-:W-:Y:S01]  /*4390*/  IMAD.MOV R195, RZ, RZ, -R195 ;  /* 0x000000ffffc37224 */ /* 0x000fe200078e0ac3 */
[----:B------:R-:W-:Y:S01]  /*43a0*/  LOP3.LUT R193, R201, 0x10, R121, 0xfe, !PT ;  /* 0x00000010c9c17812 */ /* 0x000fe200078efe79 */
[--C-:B------:R-:W-:Y:S02]  /*43b0*/  @!P6 IMAD.IADD R143, R143, 0x1, -R192.reuse ;  /* 0x000000018f8fe824 */ /* 0x100fe400078e0ac0 */
[----:B------:R-:W-:Y:S01]  /*43c0*/  @!P5 IMAD.IADD R142, R142, 0x1, -R192 ;  /* 0x000000018e8ed824 */ /* 0x000fe200078e0ac0 */
[----:B------:R2:W-:Y:S01]  /*43d0*/  STS.U8 [R199+UR9+0x480], R189 ;  /* 0x000480bdc7007988 */ /* 0x0005e20008000009 */
[C---:B------:R-:W-:Y:S01]  /*43e0*/  IMAD R144, R192.reuse, R195, R194 ;  /* 0x000000c3c0907224 */ /* 0x040fe200078e02c2 */
[----:B------:R-:W-:Y:S02]  /*43f0*/  IABS R194, R193 ;  /* 0x000000c100c27213 */ /* 0x000fe40000000000 */
[----:B------:R-:W-:Y:S01]  /*4400*/  ISETP.GT.U32.AND P6, PT, R192, R143, PT ;  /* 0x0000008fc000720c */ /* 0x000fe20003fc4070 */
[----:B--2---:R-:W-:-:S02]  /*4410*/  IMAD.MOV.U32 R189, RZ, RZ, R142 ;  /* 0x000000ffffbd7224 */ /* 0x004fc400078e008e */
[----:B------:R-:W-:-:S04]  /*4420*/  IMAD.HI.U32 R191, R120, R194, RZ ;  /* 0x000000c278bf7227 */ /* 0x000fc800078e00ff */
[----:B------:R-:W-:Y:S01]  /*4430*/  @!P2 IMAD.MOV R189, RZ, RZ, -R189 ;  /* 0x000000ffffbda224 */ /* 0x000fe200078e0abd */
[----:B------:R-:W-:Y:S01]  /*4440*/  ISETP.GT.U32.AND P2, PT, R192, R144, PT ;  /* 0x00000090c000720c */ /* 0x000fe20003f44070 */
[----:B------:R-:W-:-:S04]  /*4450*/  IMAD.MOV R191, RZ, RZ, -R191 ;  /* 0x000000ffffbf7224 */ /* 0x000fc800078e0abf */
[----:B------:R-:W-:Y:S02]  /*4460*/  @!P6 IMAD.IADD R143, R143, 0x1, -R192 ;  /* 0x000000018f8fe824 */ /* 0x000fe400078e0ac0 */
[----:B------:R-:W-:Y:S01]  /*4470*/  IMAD R140, R192, R191, R194 ;  /* 0x000000bfc08c7224 */ /* 0x000fe200078e02c2 */
[----:B------:R-:W-:Y:S01]  /*4480*/  LOP3.LUT R191, R201, 0x11, R121, 0xfe, !PT ;  /* 0x00000011c9bf7812 */ /* 0x000fe200078efe79 */
[----:B------:R-:W-:-:S03]  /*4490*/  @!P4 IMAD.MOV R143, RZ, RZ, -R143 ;  /* 0x000000ffff8fc224 */ /* 0x000fc600078e0a8f */
[----:B------:R-:W-:Y:S01]  /*44a0*/  ISETP.GT.U32.AND P4, PT, R192, R140, PT ;  /* 0x0000008cc000720c */ /* 0x000fe20003f84070 */
[----:B------:R-:W-:Y:S01]  /*44b0*/  @!P2 IMAD.IADD R144, R144, 0x1, -R192 ;  /* 0x000000019090a824 */ /* 0x000fe200078e0ac0 */
[----:B------:R-:W-:Y:S02]  /*44c0*/  ISETP.GE.AND P1, PT, R193, RZ, PT ;  /* 0x000000ffc100720c */ /* 0x000fe40003f26270 */
[----:B------:R-:W-:Y:S02]  /*44d0*/  IABS R193, R191 ;  /* 0x000000bf00c17213 */ /* 0x000fe40000000000 */
[----:B------:R-:W-:-:S03]  /*44e0*/  ISETP.GT.U32.AND P2, PT, R192, R144, PT ;  /* 0x00000090c000720c */ /* 0x000fc60003f44070 */
[----:B------:R-:W-:Y:S01]  /*44f0*/  IMAD.HI.U32 R194, R120, R193, RZ ;  /* 0x000000c178c27227 */ /* 0x000fe200078e00ff */
[----:B------:R-:W-:Y:S02]  /*4500*/  ISETP.GE.AND P5, PT, R191, RZ, PT ;  /* 0x000000ffbf00720c */ /* 0x000fe40003fa6270 */
[----:B------:R-:W-:Y:S01]  /*4510*/  LOP3.LUT R191, R201, 0x12, R121, 0xfe, !PT ;  /* 0x00000012c9bf7812 */ /* 0x000fe200078efe79 */
[----:B------:R-:W-:Y:S02]  /*4520*/  IMAD.MOV R194, RZ, RZ, -R194 ;  /* 0x000000ffffc27224 */ /* 0x000fe400078e0ac2 */
[--C-:B------:R-:W-:Y:S02]  /*4530*/  @!P4 IMAD.IADD R140, R140, 0x1, -R192.reuse ;  /* 0x000000018c8cc824 */ /* 0x100fe400078e0ac0 */
[----:B------:R-:W-:Y:S01]  /*4540*/  IMAD R141, R192, R194, R193 ;  /* 0x000000c2c08d7224 */ /* 0x000fe200078e02c1 */
[----:B------:R-:W-:Y:S01]  /*4550*/  IABS R193, R191 ;  /* 0x000000bf00c17213 */ /* 0x000fe20000000000 */
[----:B------:R-:W-:Y:S01]  /*4560*/  @!P2 IMAD.IADD R144, R144, 0x1, -R192 ;  /* 0x000000019090a824 */ /* 0x000fe200078e0ac0 */
[----:B------:R-:W-:-:S03]  /*4570*/  ISETP.GT.U32.AND P4, PT, R192, R140, PT ;  /* 0x0000008cc000720c */ /* 0x000fc60003f84070 */
[----:B------:R-:W-:-:S04]  /*4580*/  IMAD.HI.U32 R194, R120, R193, RZ ;  /* 0x000000c178c27227 */ /* 0x000fc800078e00ff */
[----:B------:R-:W-:Y:S01]  /*4590*/  @!P0 IMAD.MOV R144, RZ, RZ, -R144 ;  /* 0x000000ffff908224 */ /* 0x000fe200078e0a90 */
[----:B------:R-:W-:Y:S01]  /*45a0*/  ISETP.GT.U32.AND P0, PT, R192, R141, PT ;  /* 0x0000008dc000720c */ /* 0x000fe20003f04070 */
[----:B------:R-:W-:-:S04]  /*45b0*/  IMAD.MOV R194, RZ, RZ, -R194 ;  /* 0x000000ffffc27224 */ /* 0x000fc800078e0ac2 */
[----:B------:R-:W-:Y:S02]  /*45c0*/  IMAD R142, R192, R194, R193 ;  /* 0x000000c2c08e7224 */ /* 0x000fe400078e02c1 */
[----:B------:R-:W-:Y:S01]  /*45d0*/  @!P4 IMAD.IADD R140, R140, 0x1, -R192 ;  /* 0x000000018c8cc824 */ /* 0x000fe200078e0ac0 */
[----:B------:R2:W-:Y:S03]  /*45e0*/  STS.U8 [R199+UR9+0x680], R124 ;  /* 0x0006807cc7007988 */ /* 0x0005e60008000009 */
[----:B------:R-:W-:Y:S01]  /*45f0*/  @!P1 IMAD.MOV R140, RZ, RZ, -R140 ;  /* 0x000000ffff8c9224 */ /* 0x000fe200078e0a8c */
[----:B------:R-:W-:Y:S01]  /*4600*/  ISETP.GT.U32.AND P1, PT, R192, R142, PT ;  /* 0x0000008ec000720c */ /* 0x000fe20003f24070 */
[----:B------:R-:W-:Y:S01]  /*4610*/  @!P0 IMAD.IADD R141, R141, 0x1, -R192 ;  /* 0x000000018d8d8824 */ /* 0x000fe200078e0ac0 */
[----:B------:R-:W-:Y:S02]  /*4620*/  ISETP.GE.AND P6, PT, R191, RZ, PT ;  /* 0x000000ffbf00720c */ /* 0x000fe40003fc6270 */
[----:B--2---:R-:W-:-:S02]  /*4630*/  LOP3.LUT R124, R201, 0x13, R121, 0xfe, !PT ;  /* 0x00000013c97c7812 */ /* 0x004fc400078efe79 */
[----:B------:R-:W-:Y:S02]  /*4640*/  ISETP.GT.U32.AND P0, PT, R192, R141, PT ;  /* 0x0000008dc000720c */ /* 0x000fe40003f04070 */
[----:B------:R-:W-:Y:S01]  /*4650*/  IABS R191, R124 ;  /* 0x0000007c00bf7213 */ /* 0x000fe20000000000 */
[----:B------:R2:W-:Y:S04]  /*4660*/  STS.U8 [R199+UR9+0x880], R127 ;  /* 0x0008807fc7007988 */ /* 0x0005e80008000009 */
[----:B------:R-:W-:Y:S01]  /*4670*/  IMAD.HI.U32 R193, R120, R191, RZ ;  /* 0x000000bf78c17227 */ /* 0x000fe200078e00ff */
[----:B------:R-:W-:-:S03]  /*4680*/  ISETP.GE.AND P2, PT, R124, RZ, PT ;  /* 0x000000ff7c00720c */ /* 0x000fc60003f46270 */
[----:B------:R-:W-:Y:S02]  /*4690*/  IMAD.MOV R193, RZ, RZ, -R193 ;  /* 0x000000ffffc17224 */ /* 0x000fe400078e0ac1 */
[--C-:B------:R-:W-:Y:S01]  /*46a0*/  @!P1 IMAD.IADD R142, R142, 0x1, -R192.reuse ;  /* 0x000000018e8e9824 */ /* 0x100fe200078e0ac0 */
[----:B--2---:R-:W-:Y:S01]  /*46b0*/  LOP3.LUT R127, R201, 0x14, R121, 0xfe, !PT ;  /* 0x00000014c97f7812 */ /* 0x004fe200078efe79 */
[C---:B------:R-:W-:Y:S02]  /*46c0*/  IMAD R124, R192.reuse, R193, R191 ;  /* 0x000000c1c07c7224 */ /* 0x040fe400078e02bf */
[----:B------:R-:W-:Y:S01]  /*46d0*/  @!P0 IMAD.IADD R141, R141, 0x1, -R192 ;  /* 0x000000018d8d8824 */ /* 0x000fe200078e0ac0 */
        /* <DEDUP_REMOVED lines=8> */
[--C-:B------:R-:W-:Y:S01]  /*4760*/  @!P1 IMAD.IADD R142, R142, 0x1, -R192.reuse ;  /* 0x000000018e8e9824 */ /* 0x100fe200078e0ac0 */
[----:B------:R2:W-:Y:S01]  /*4770*/  STS.U8 [R199+UR9+0xa80], R131 ;  /* 0x000a8083c7007988 */ /* 0x0005e20008000009 */
[----:B------:R-:W-:Y:S02]  /*4780*/  @!P5 IMAD.IADD R124, R124, 0x1, -R192 ;  /* 0x000000017c7cd824 */ /* 0x000fe400078e0ac0 */
[----:B------:R-:W-:Y:S01]  /*4790*/  @!P6 IMAD.MOV R142, RZ, RZ, -R142 ;  /* 0x000000ffff8ee224 */ /* 0x000fe200078e0a8e */
[C---:B------:R-:W-:Y:S02]  /*47a0*/  ISETP.GT.U32.AND P6, PT, R192.reuse, R127, PT ;  /* 0x0000007fc000720c */ /* 0x040fe40003fc4070 */
[----:B--2---:R-:W-:Y:S02]  /*47b0*/  LOP3.LUT R131, R201, 0x15, R121, 0xfe, !PT ;  /* 0x00000015c9837812 */ /* 0x004fe400078efe79 */
[----:B------:R-:W-:-:S02]  /*47c0*/  ISETP.GT.U32.AND P5, PT, R192, R124, PT ;  /* 0x0000007cc000720c */ /* 0x000fc40003fa4070 */
[----:B------:R-:W-:Y:S01]  /*47d0*/  IABS R191, R131 ;  /* 0x0000008300bf7213 */ /* 0x000fe20000000000 */
[----:B------:R2:W-:Y:S04]  /*47e0*/  STS.U8 [R199+UR9+0xc80], R128 ;  /* 0x000c8080c7007988 */ /* 0x0005e80008000009 */
[----:B------:R-:W-:Y:S01]  /*47f0*/  IMAD.HI.U32 R193, R120, R191, RZ ;  /* 0x000000bf78c17227 */ /* 0x000fe200078e00ff */
[----:B------:R-:W-:-:S03]  /*4800*/  ISETP.GE.AND P0, PT, R131, RZ, PT ;  /* 0x000000ff8300720c */ /* 0x000fc60003f06270 */
[----:B------:R-:W-:Y:S02]  /*4810*/  IMAD.MOV R193, RZ, RZ, -R193 ;  /* 0x000000ffffc17224 */ /* 0x000fe400078e0ac1 */
[--C-:B------:R-:W-:Y:S01]  /*4820*/  @!P6 IMAD.IADD R127, R127, 0x1, -R192.reuse ;  /* 0x000000017f7fe824 */ /* 0x100fe200078e0ac0 */
[----:B--2---:R-:W-:Y:S01]  /*4830*/  LOP3.LUT R128, R201, 0x16, R121, 0xfe, !PT ;  /* 0x00000016c9807812 */ /* 0x004fe200078efe79 */
[----:B------:R-:W-:Y:S02]  /*4840*/  IMAD R131, R192, R193, R191 ;  /* 0x000000c1c0837224 */ /* 0x000fe400078e02bf */
[----:B------:R-:W-:Y:S01]  /*4850*/  @!P5 IMAD.IADD R124, R124, 0x1, -R192 ;  /* 0x000000017c7cd824 */ /* 0x000fe200078e0ac0 */
[----:B------:R-:W-:Y:S02]  /*4860*/  IABS R191, R128 ;  /* 0x0000008000bf7213 */ /* 0x000fe40000000000 */
[----:B------:R-:W-:Y:S01]  /*4870*/  ISETP.GT.U32.AND P6, PT, R192, R127, PT ;  /* 0x0000007fc000720c */ /* 0x000fe20003fc4070 */
[----:B------:R-:W-:Y:S02]  /*4880*/  STS.U8 [R199+UR9+0xe80], R125 ;  /* 0x000e807dc7007988 */ /* 0x000fe40008000009 */
[----:B------:R-:W-:-:S02]  /*4890*/  IMAD.HI.U32 R193, R120, R191, RZ ;  /* 0x000000bf78c17227 */ /* 0x000fc400078e00ff */
[----:B------:R2:W-:Y:S02]  /*48a0*/  STS.U8 [R199+UR9+0x1080], R126 ;  /* 0x0010807ec7007988 */ /* 0x0005e40008000009 */
[----:B------:R-:W-:Y:S01]  /*48b0*/  IMAD.MOV R193, RZ, RZ, -R193 ;  /* 0x000000ffffc17224 */ /* 0x000fe200078e0ac1 */
[----:B------:R-:W-:Y:S01]  /*48c0*/  ISETP.GE.AND P1, PT, R128, RZ, PT ;  /* 0x000000ff8000720c */ /* 0x000fe20003f26270 */
[----:B--2---:R-:W-:-:S04]  /*48d0*/  IMAD.MOV.U32 R126, RZ, RZ, R124 ;  /* 0x000000ffff7e7224 */ /* 0x004fc800078e007c */
[----:B------:R-:W-:Y:S01]  /*48e0*/  @!P2 IMAD.MOV R126, RZ, RZ, -R126 ;  /* 0x000000ffff7ea224 */ /* 0x000fe200078e0a7e */
[C---:B------:R-:W-:Y:S01]  /*48f0*/  ISETP.GT.U32.AND P2, PT, R192.reuse, R131, PT ;  /* 0x00000083c000720c */ /* 0x040fe20003f44070 */
[----:B------:R-:W-:Y:S01]  /*4900*/  IMAD R128, R192, R193, R191 ;  /* 0x000000c1c0807224 */ /* 0x000fe200078e02bf */
[----:B------:R-:W-:Y:S01]  /*4910*/  LOP3.LUT R191, R201, 0x17, R121, 0xfe, !PT ;  /* 0x00000017c9bf7812 */ /* 0x000fe200078efe79 */
[----:B------:R-:W-:-:S03]  /*4920*/  @!P6 IMAD.IADD R127, R127, 0x1, -R192 ;  /* 0x000000017f7fe824 */ /* 0x000fc600078e0ac0 */
[----:B------:R-:W-:Y:S01]  /*4930*/  IABS R193, R191 ;  /* 0x000000bf00c17213 */ /* 0x000fe20000000000 */
[----:B------:R-:W-:Y:S01]  /*4940*/  @!P4 IMAD.MOV R127, RZ, RZ, -R127 ;  /* 0x000000ffff7fc224 */ /* 0x000fe200078e0a7f */
[----:B------:R-:W-:-:S03]  /*4950*/  ISETP.GT.U32.AND P4, PT, R192, R128, PT ;  /* 0x00000080c000720c */ /* 0x000fc60003f84070 */
[----:B------:R-:W-:-:S04]  /*4960*/  IMAD.HI.U32 R125, R120, R193, RZ ;  /* 0x000000c1787d7227 */ /* 0x000fc800078e00ff */
[--C-:B------:R-:W-:Y:S01]  /*4970*/  @!P2 IMAD.IADD R131, R131, 0x1, -R192.reuse ;  /* 0x000000018383a824 */ /* 0x100fe200078e0ac0 */
[----:B------:R-:W-:Y:S01]  /*4980*/  ISETP.GE.AND P5, PT, R191, RZ, PT ;  /* 0x000000ffbf00720c */ /* 0x000fe20003fa6270 */
[----:B------:R-:W-:Y:S01]  /*4990*/  IMAD.MOV R125, RZ, RZ, -R125 ;  /* 0x000000ffff7d7224 */ /* 0x000fe200078e0a7d */
[----:B------:R-:W-:Y:S02]  /*49a0*/  LOP3.LUT R191, R201, 0x18, R121, 0xfe, !PT ;  /* 0x00000018c9bf7812 */ /* 0x000fe400078efe79 */
[C---:B------:R-:W-:Y:S01]  /*49b0*/  ISETP.GT.U32.AND P2, PT, R192.reuse, R131, PT ;  /* 0x00000083c000720c */ /* 0x040fe20003f44070 */
[----:B------:R-:W-:Y:S01]  /*49c0*/  IMAD R125, R192, R125, R193 ;  /* 0x0000007dc07d7224 */ /* 0x000fe200078e02c1 */
[----:B------:R-:W-:Y:S01]  /*49d0*/  IABS R193, R191 ;  /* 0x000000bf00c17213 */ /* 0x000fe20000000000 */
[----:B------:R-:W-:-:S04]  /*49e0*/  @!P4 IMAD.IADD R128, R128, 0x1, -R192 ;  /* 0x000000018080c824 */ /* 0x000fc800078e0ac0 */
[----:B------:R-:W-:Y:S01]  /*49f0*/  IMAD.HI.U32 R124, R120, R193, RZ ;  /* 0x000000c1787c7227 */ /* 0x000fe200078e00ff */
[----:B------:R-:W-:-:S03]  /*4a00*/  ISETP.GT.U32.AND P4, PT, R192, R128, PT ;  /* 0x00000080c000720c */ /* 0x000fc60003f84070 */
[----:B------:R-:W-:Y:S02]  /*4a10*/  IMAD.MOV R124, RZ, RZ, -R124 ;  /* 0x000000ffff7c7224 */ /* 0x000fe400078e0a7c */
[----:B------:R-:W-:Y:S02]  /*4a20*/  @!P2 IMAD.IADD R131, R131, 0x1, -R192 ;  /* 0x000000018383a824 */ /* 0x000fe400078e0ac0 */
[C---:B------:R-:W-:Y:S02]  /*4a30*/  IMAD R124, R192.reuse, R124, R193 ;  /* 0x0000007cc07c7224 */ /* 0x040fe400078e02c1 */
[----:B------:R-:W-:Y:S01]  /*4a40*/  @!P0 IMAD.MOV R131, RZ, RZ, -R131 ;  /* 0x000000ffff838224 */ /* 0x000fe200078e0a83 */
[----:B------:R-:W-:-:S03]  /*4a50*/  ISETP.GT.U32.AND P0, PT, R192, R125, PT ;  /* 0x0000007dc000720c */ /* 0x000fc60003f04070 */
[----:B------:R-:W-:Y:S01]  /*4a60*/  @!P4 IMAD.IADD R128, R128, 0x1, -R192 ;  /* 0x000000018080c824 */ /* 0x000fe200078e0ac0 */
[----:B------:R-:W-:Y:S02]  /*4a70*/  ISETP.GT.U32.AND P4, PT, R192, R124, PT ;  /* 0x0000007cc000720c */ /* 0x000fe40003f84070 */
[----:B------:R-:W-:Y:S02]  /*4a80*/  LOP3.LUT R193, R201, 0x19, R121, 0xfe, !PT ;  /* 0x00000019c9c17812 */ /* 0x000fe400078efe79 */
[----:B------:R-:W-:Y:S02]  /*4a90*/  ISETP.GE.AND P6, PT, R191, RZ, PT ;  /* 0x000000ffbf00720c */ /* 0x000fe40003fc6270 */
[----:B------:R-:W-:-:S03]  /*4aa0*/  IABS R191, R193 ;  /* 0x000000c100bf7213 */ /* 0x000fc60000000000 */
[--C-:B------:R-:W-:Y:S01]  /*4ab0*/  @!P0 IMAD.IADD R125, R125, 0x1, -R192.reuse ;  /* 0x000000017d7d8824 */ /* 0x100fe200078e0ac0 */
[----:B------:R2:W-:Y:S03]  /*4ac0*/  STS.U8 [R199+UR9+0x1280], R129 ;  /* 0x00128081c7007988 */ /* 0x0005e60008000009 */
[----:B------:R-:W-:Y:S01]  /*4ad0*/  @!P4 IMAD.IADD R124, R124, 0x1, -R192 ;  /* 0x000000017c7cc824 */ /* 0x000fe200078e0ac0 */
[----:B------:R-:W-:Y:S02]  /*4ae0*/  ISETP.GT.U32.AND P4, PT, R192, R125, PT ;  /* 0x0000007dc000720c */ /* 0x000fe40003f84070 */
[----:B------:R-:W-:Y:S01]  /*4af0*/  ISETP.GE.AND P2, PT, R193, RZ, PT ;  /* 0x000000ffc100720c */ /* 0x000fe20003f46270 */
[----:B--2---:R-:W-:Y:S01]  /*4b00*/  IMAD.HI.U32 R129, R120, R191, RZ ;  /* 0x000000bf78817227 */ /* 0x004fe200078e00ff */
[----:B------:R-:W-:-:S03]  /*4b10*/  LOP3.LUT R193, R201, 0x1a, R121, 0xfe, !PT ;  /* 0x0000001ac9c17812 */ /* 0x000fc600078efe79 */
[----:B------:R-:W-:-:S04]  /*4b20*/  IMAD.MOV R129, RZ, RZ, -R129 ;  /* 0x000000ffff817224 */ /* 0x000fc800078e0a81 */
[C---:B------:R-:W-:Y:S01]  /*4b30*/  IMAD R129, R192.reuse, R129, R191 ;  /* 0x00000081c0817224 */ /* 0x040fe200078e02bf */
[----:B------:R-:W-:Y:S01]  /*4b40*/  IABS R191, R193 ;  /* 0x000000c100bf7213 */ /* 0x000fe20000000000 */
[----:B------:R-:W-:Y:S01]  /*4b50*/  @!P4 IMAD.IADD R125, R125, 0x1, -R192 ;  /* 0x000000017d7dc824 */ /* 0x000fe200078e0ac0 */
[----:B------:R-:W-:Y:S02]  /*4b60*/  ISETP.GE.AND P0, PT, R193, RZ, PT ;  /* 0x000000ffc100720c */ /* 0x000fe40003f06270 */
[----:B------:R-:W-:Y:S01]  /*4b70*/  ISETP.GT.U32.AND P4, PT, R192, R129, PT ;  /* 0x00000081c000720c */ /* 0x000fe20003f84070 */
[----:B------:R-:W-:Y:S01]  /*4b80*/  IMAD.HI.U32 R193, R120, R191, RZ ;  /* 0x000000bf78c17227 */ /* 0x000fe200078e00ff */
[----:B------:R2:W-:Y:S03]  /*4b90*/  STS.U8 [R199+UR9+0x1480], R130 ;  /* 0x00148082c7007988 */ /* 0x0005e60008000009 */
[----:B------:R-:W-:-:S02]  /*4ba0*/  IMAD.MOV R193, RZ, RZ, -R193 ;  /* 0x000000ffffc17224 */ /* 0x000fc400078e0ac1 */
[----:B--2---:R-:W-:Y:S02]  /*4bb0*/  IMAD.MOV.U32 R130, RZ, RZ, R128 ;  /* 0x000000ffff827224 */ /* 0x004fe400078e0080 */
[----:B------:R-:W-:Y:S01]  /*4bc0*/  IMAD R128, R192, R193, R191 ;  /* 0x000000c1c0807224 */ /* 0x000fe200078e02bf */
[----:B------:R-:W-:-:S03]  /*4bd0*/  LOP3.LUT R191, R201, 0x1b, R121, 0xfe, !PT ;  /* 0x0000001bc9bf7812 */ /* 0x000fc600078efe79 */
[----:B------:R-:W-:Y:S01]  /*4be0*/  @!P4 IMAD.IADD R129, R129, 0x1, -R192 ;  /* 0x000000018181c824 */ /* 0x000fe200078e0ac0 */
[----:B------:R-:W-:Y:S01]  /*4bf0*/  IABS R193, R191 ;  /* 0x000000bf00c17213 */ /* 0x000fe20000000000 */
[----:B------:R2:W-:Y:S03]  /*4c00*/  STS.U8 [R199+UR9+0x1680], R133 ;  /* 0x00168085c7007988 */ /* 0x0005e60008000009 */
[----:B------:R-:W-:Y:S01]  /*4c10*/  ISETP.GT.U32.AND P4, PT, R192, R129, PT ;  /* 0x00000081c000720c */ /* 0x000fe20003f84070 */
[----:B------:R-:W-:Y:S02]  /*4c20*/  @!P1 IMAD.MOV R130, RZ, RZ, -R130 ;  /* 0x000000ffff829224 */ /* 0x000fe400078e0a82 */
[----:B--2---:R-:W-:-:S04]  /*4c30*/  IMAD.HI.U32 R133, R120, R193, RZ ;  /* 0x000000c178857227 */ /* 0x004fc800078e00ff */
[----:B------:R-:W-:Y:S01]  /*4c40*/  IMAD.MOV R133, RZ, RZ, -R133 ;  /* 0x000000ffff857224 */ /* 0x000fe200078e0a85 */
[----:B------:R-:W-:-:S03]  /*4c50*/  ISETP.GT.U32.AND P1, PT, R192, R124, PT ;  /* 0x0000007cc000720c */ /* 0x000fc60003f24070 */
[----:B------:R-:W-:Y:S02]  /*4c60*/  IMAD R133, R192, R133, R193 ;  /* 0x00000085c0857224 */ /* 0x000fe400078e02c1 */
[----:B------:R-:W-:-:S03]  /*4c70*/  @!P4 IMAD.IADD R129, R129, 0x1, -R192 ;  /* 0x000000018181c824 */ /* 0x000fc600078e0ac0 */
[----:B------:R-:W-:-:S05]  /*4c80*/  ISETP.GT.U32.AND P4, PT, R192, R133, PT ;  /* 0x00000085c000720c */ /* 0x000fca0003f84070 */
[----:B------:R-:W-:Y:S01]  /*4c90*/  @!P1 IMAD.IADD R124, R124, 0x1, -R192 ;  /* 0x000000017c7c9824 */ /* 0x000fe200078e0ac0 */
[----:B------:R-:W-:Y:S02]  /*4ca0*/  ISETP.GE.AND P1, PT, R191, RZ, PT ;  /* 0x000000ffbf00720c */ /* 0x000fe40003f26270 */
[----:B------:R-:W-:-:S04]  /*4cb0*/  LOP3.LUT R191, R201, 0x1c, R121, 0xfe, !PT ;  /* 0x0000001cc9bf7812 */ /* 0x000fc800078efe79 */
[----:B------:R-:W-:Y:S01]  /*4cc0*/  IABS R193, R191 ;  /* 0x000000bf00c17213 */ /* 0x000fe20000000000 */
[----:B------:R-:W-:Y:S01]  /*4cd0*/  @!P4 IMAD.IADD R133, R133, 0x1, -R192 ;  /* 0x000000018585c824 */ /* 0x000fe200078e0ac0 */
[----:B------:R2:W-:Y:S04]  /*4ce0*/  STS.U8 [R199+UR9+0x1880], R132 ;  /* 0x00188084c7007988 */ /* 0x0005e80008000009 */
[C---:B------:R-:W-:Y:S01]  /*4cf0*/  ISETP.GT.U32.AND P4, PT, R192.reuse, R133, PT ;  /* 0x00000085c000720c */ /* 0x040fe20003f84070 */
[----:B------:R-:W-:Y:S01]  /*4d00*/  @!P5 IMAD.MOV R125, RZ, RZ, -R125 ;  /* 0x000000ffff7dd224 */ /* 0x000fe200078e0a7d */
[----:B------:R-:W-:Y:S01]  /*4d10*/  ISETP.GT.U32.AND P5, PT, R192, R128, PT ;  /* 0x00000080c000720c */ /* 0x000fe20003fa4070 */
[----:B--2---:R-:W-:-:S04]  /*4d20*/  IMAD.HI.U32 R132, R120, R193, RZ ;  /* 0x000000c178847227 */ /* 0x004fc800078e00ff */
[----:B------:R-:W-:-:S04]  /*4d30*/  IMAD.MOV R132, RZ, RZ, -R132 ;  /* 0x000000ffff847224 */ /* 0x000fc800078e0a84 */
[----:B------:R-:W-:Y:S02]  /*4d40*/  IMAD R132, R192, R132, R193 ;  /* 0x00000084c0847224 */ /* 0x000fe400078e02c1 */
[----:B------:R-:W-:-:S03]  /*4d50*/  @!P4 IMAD.IADD R133, R133, 0x1, -R192 ;  /* 0x000000018585c824 */ /* 0x000fc600078e0ac0 */
[----:B------:R-:W-:Y:S01]  /*4d60*/  ISETP.GT.U32.AND P4, PT, R192, R132, PT ;  /* 0x00000084c000720c */ /* 0x000fe20003f84070 */
[----:B------:R-:W-:Y:S02]  /*4d70*/  @!P5 IMAD.IADD R128, R128, 0x1, -R192 ;  /* 0x000000018080d824 */ /* 0x000fe400078e0ac0 */
[----:B------:R-:W-:Y:S01]  /*4d80*/  @!P6 IMAD.MOV R124, RZ, RZ, -R124 ;  /* 0x000000ffff7ce224 */ /* 0x000fe200078e0a7c */
[----:B------:R-:W-:Y:S02]  /*4d90*/  ISETP.GE.AND P6, PT, R191, RZ, PT ;  /* 0x000000ffbf00720c */ /* 0x000fe40003fc6270 */
[----:B------:R-:W-:Y:S02]  /*4da0*/  ISETP.GT.U32.AND P5, PT, R192, R128, PT ;  /* 0x00000080c000720c */ /* 0x000fe40003fa4070 */
[----:B------:R-:W-:-:S04]  /*4db0*/  LOP3.LUT R191, R201, 0x1d, R121, 0xfe, !PT ;  /* 0x0000001dc9bf7812 */ /* 0x000fc800078efe79 */
[----:B------:R-:W-:Y:S01]  /*4dc0*/  IABS R193, R191 ;  /* 0x000000bf00c17213 */ /* 0x000fe20000000000 */
[--C-:B------:R-:W-:Y:S01]  /*4dd0*/  @!P4 IMAD.IADD R132, R132, 0x1, -R192.reuse ;  /* 0x000000018484c824 */ /* 0x100fe200078e0ac0 */
[----:B------:R2:W-:Y:S04]  /*4de0*/  STS.U8 [R199+UR9+0x1a80], R123 ;  /* 0x001a807bc7007988 */ /* 0x0005e80008000009 */
[----:B------:R-:W-:Y:S01]  /*4df0*/  ISETP.GT.U32.AND P4, PT, R192, R132, PT ;  /* 0x00000084c000720c */ /* 0x000fe20003f84070 */
[----:B------:R-:W-:Y:S01]  /*4e00*/  @!P5 IMAD.IADD R128, R128, 0x1, -R192 ;  /* 0x000000018080d824 */ /* 0x000fe200078e0ac0 */
[----:B------:R-:W-:Y:S01]  /*4e10*/  ISETP.GE.AND P5, PT, R191, RZ, PT ;  /* 0x000000ffbf00720c */ /* 0x000fe20003fa6270 */
[----:B--2---:R-:W-:Y:S01]  /*4e20*/  IMAD.HI.U32 R123, R120, R193, RZ ;  /* 0x000000c1787b7227 */ /* 0x004fe200078e00ff */
[----:B------:R-:W-:-:S03]  /*4e30*/  LOP3.LUT R191, R201, 0x1e, R121, 0xfe, !PT ;  /* 0x0000001ec9bf7812 */ /* 0x000fc600078efe79 */
[----:B------:R-:W-:-:S04]  /*4e40*/  IMAD.MOV R123, RZ, RZ, -R123 ;  /* 0x000000ffff7b7224 */ /* 0x000fc800078e0a7b */
[----:B------:R-:W-:Y:S01]  /*4e50*/  IMAD R123, R192, R123, R193 ;  /* 0x0000007bc07b7224 */ /* 0x000fe200078e02c1 */
[----:B------:R-:W-:Y:S01]  /*4e60*/  IABS R193, R191 ;  /* 0x000000bf00c17213 */ /* 0x000fe20000000000 */
[----:B------:R-:W-:Y:S01]  /*4e70*/  @!P4 IMAD.IADD R132, R132, 0x1, -R192 ;  /* 0x000000018484c824 */ /* 0x000fe200078e0ac0 */
[----:B------:R2:W-:Y:S02]  /*4e80*/  STS.U8 [R199+UR9+0x1c80], R122 ;  /* 0x001c807ac7007988 */ /* 0x0005e40008000009 */
[----:B------:R-:W-:Y:S02]  /*4e90*/  ISETP.GT.U32.AND P4, PT, R192, R123, PT ;  /* 0x0000007bc000720c */ /* 0x000fe40003f84070 */
[----:B------:R-:W-:Y:S01]  /*4ea0*/  LOP3.LUT R121, R201, 0x1f, R121, 0xfe, !PT ;  /* 0x0000001fc9797812 */ /* 0x000fe200078efe79 */
[----:B--2---:R-:W-:-:S04]  /*4eb0*/  IMAD.HI.U32 R122, R120, R193, RZ ;  /* 0x000000c1787a7227 */ /* 0x004fc800078e00ff */
[----:B------:R-:W-:-:S04]  /*4ec0*/  IMAD.MOV R122, RZ, RZ, -R122 ;  /* 0x000000ffff7a7224 */ /* 0x000fc800078e0a7a */
[----:B------:R-:W-:Y:S01]  /*4ed0*/  IMAD R122, R192, R122, R193 ;  /* 0x0000007ac07a7224 */ /* 0x000fe200078e02c1 */
[----:B------:R-:W-:Y:S01]  /*4ee0*/  IABS R193, R121 ;  /* 0x0000007900c17213 */ /* 0x000fe20000000000 */
[----:B------:R-:W-:-:S03]  /*4ef0*/  @!P4 IMAD.IADD R123, R123, 0x1, -R192 ;  /* 0x000000017b7bc824 */ /* 0x000fc600078e0ac0 */
[----:B------:R-:W-:Y:S01]  /*4f00*/  ISETP.GT.U32.AND P4, PT, R192, R122, PT ;  /* 0x0000007ac000720c */ /* 0x000fe20003f84070 */
[----:B------:R-:W-:-:S04]  /*4f10*/  IMAD.HI.U32 R120, R120, R193, RZ ;  /* 0x000000c178787227 */ /* 0x000fc800078e00ff */
[----:B------:R-:W-:-:S04]  /*4f20*/  IMAD.MOV R120, RZ, RZ, -R120 ;  /* 0x000000ffff787224 */ /* 0x000fc800078e0a78 */
[----:B------:R-:W-:-:S04]  /*4f30*/  IMAD R120, R192, R120, R193 ;  /* 0x00000078c0787224 */ /* 0x000fc800078e02c1 */
[----:B------:R-:W-:Y:S01]  /*4f40*/  @!P4 IMAD.IADD R122, R122, 0x1, -R192 ;  /* 0x000000017a7ac824 */ /* 0x000fe200078e0ac0 */
[C---:B------:R-:W-:Y:S01]  /*4f50*/  ISETP.GT.U32.AND P4, PT, R192.reuse, R120, PT ;  /* 0x00000078c000720c */ /* 0x040fe20003f84070 */
[----:B------:R-:W-:Y:S01]  /*4f60*/  @!P2 IMAD.MOV R129, RZ, RZ, -R129 ;  /* 0x000000ffff81a224 */ /* 0x000fe200078e0a81 */
[----:B------:R-:W-:Y:S01]  /*4f70*/  ISETP.GT.U32.AND P2, PT, R192, R123, PT ;  /* 0x0000007bc000720c */ /* 0x000fe20003f44070 */
[----:B------:R-:W-:-:S10]  /*4f80*/  @!P0 IMAD.MOV R128, RZ, RZ, -R128 ;  /* 0x000000ffff808224 */ /* 0x000fd400078e0a80 */
[--C-:B------:R-:W-:Y:S01]  /*4f90*/  @!P4 IMAD.IADD R120, R120, 0x1, -R192.reuse ;  /* 0x000000017878c824 */ /* 0x100fe200078e0ac0 */
[----:B------:R-:W-:Y:S01]  /*4fa0*/  ISETP.GT.U32.AND P4, PT, R192, R122, PT ;  /* 0x0000007ac000720c */ /* 0x000fe20003f84070 */
[----:B------:R-:W-:-:S03]  /*4fb0*/  @!P2 IMAD.IADD R123, R123, 0x1, -R192 ;  /* 0x000000017b7ba824 */ /* 0x000fc600078e0ac0 */
[----:B------:R-:W-:Y:S02]  /*4fc0*/  ISETP.GT.U32.AND P0, PT, R192, R120, PT ;  /* 0x00000078c000720c */ /* 0x000fe40003f04070 */
[----:B------:R-:W-:-:S07]  /*4fd0*/  ISETP.GE.AND P2, PT, R191, RZ, PT ;  /* 0x000000ffbf00720c */ /* 0x000fce0003f46270 */
[----:B------:R-:W-:Y:S01]  /*4fe0*/  @!P4 IMAD.IADD R122, R122, 0x1, -R192 ;  /* 0x000000017a7ac824 */ /* 0x000fe200078e0ac0 */
[----:B------:R-:W-:-:S03]  /*4ff0*/  ISETP.GE.AND P4, PT, R121, RZ, PT ;  /* 0x000000ff7900720c */ /* 0x000fc60003f86270 */
[----:B------:R-:W-:Y:S01]  /*5000*/  @!P0 IMAD.IADD R120, R120, 0x1, -R192 ;  /* 0x0000000178788824 */ /* 0x000fe200078e0ac0 */
[----:B------:R-:W-:Y:S01]  /*5010*/  ISETP.NE.AND P0, PT, R119, RZ, PT ;  /* 0x000000ff7700720c */ /* 0x000fe20003f05270 */
[----:B------:R-:W-:Y:S01]  /*5020*/  @!P1 IMAD.MOV R133, RZ, RZ, -R133 ;  /* 0x000000ffff859224 */ /* 0x000fe200078e0a85 */
[----:B------:R-:W-:Y:S01]  /*5030*/  LOP3.LUT R119, RZ, R119, RZ, 0x33, !PT ;  /* 0x00000077ff777212 */ /* 0x000fe200078e33ff */
[----:B------:R-:W-:Y:S02]  /*5040*/  @!P6 IMAD.MOV R132, RZ, RZ, -R132 ;  /* 0x000000ffff84e224 */ /* 0x000fe400078e0a84 */
[----:B------:R-:W-:Y:S02]  /*5050*/  @!P5 IMAD.MOV R123, RZ, RZ, -R123 ;  /* 0x000000ffff7bd224 */ /* 0x000fe400078e0a7b */
[----:B------:R-:W-:Y:S02]  /*5060*/  @!P2 IMAD.MOV R122, RZ, RZ, -R122 ;  /* 0x000000ffff7aa224 */ /* 0x000fe400078e0a7a */
[----:B------:R-:W-:Y:S01]  /*5070*/  @!P4 IMAD.MOV R120, RZ, RZ, -R120 ;  /* 0x000000ffff78c224 */ /* 0x000fe200078e0a78 */
[----:B------:R-:W-:-:S02]  /*5080*/  SEL R136, R119, R136, !P0 ;  /* 0x0000008877887207 */ /* 0x000fc40004000000 */
[C---:B------:R-:W-:Y:S02]  /*5090*/  SEL R135, R119.reuse, R135, !P0 ;  /* 0x0000008777877207 */ /* 0x040fe40004000000 */
[C---:B------:R-:W-:Y:S02]  /*50a0*/  SEL R134, R119.reuse, R134, !P0 ;  /* 0x0000008677867207 */ /* 0x040fe40004000000 */
[C---:B------:R-:W-:Y:S02]  /*50b0*/  SEL R137, R119.reuse, R137, !P0 ;  /* 0x0000008977897207 */ /* 0x040fe40004000000 */
[C---:B------:R-:W-:Y:S02]  /*50c0*/  SEL R138, R119.reuse, R138, !P0 ;  /* 0x0000008a778a7207 */ /* 0x040fe40004000000 */
[C---:B------:R-:W-:Y:S02]  /*50d0*/  SEL R139, R119.reuse, R139, !P0 ;  /* 0x0000008b778b7207 */ /* 0x040fe40004000000 */
        /* <DEDUP_REMOVED lines=25> */
[----:B------:R-:W-:Y:S02]  /*5270*/  SEL R121, R119, R120, !P0 ;  /* 0x0000007877797207 */ /* 0x000fe40004000000 */
[C---:B------:R-:W-:Y:S01]  /*5280*/  LOP3.LUT R119, R238.reuse, 0x20, RZ, 0x3c, !PT ;  /* 0x00000020ee777812 */ /* 0x040fe200078e3cff */
[----:B------:R-:W-:Y:S04]  /*5290*/  STS.U8 [R199+UR9+0x1e80], R196 ;  /* 0x001e80c4c7007988 */ /* 0x000fe80008000009 */
[----:B------:R-:W-:Y:S04]  /*52a0*/  STS.U8 [R119+UR9+0x100], R197 ;  /* 0x000100c577007988 */ /* 0x000fe80008000009 */
[----:B------:R-:W-:Y:S04]  /*52b0*/  STS.U8 [R119+UR9+0x300], R151 ;  /* 0x0003009777007988 */ /* 0x000fe80008000009 */
[----:B------:R-:W-:Y:S04]  /*52c0*/  STS.U8 [R119+UR9+0x500], R152 ;  /* 0x0005009877007988 */ /* 0x000fe80008000009 */
[----:B------:R2:W-:Y:S02]  /*52d0*/  STS.U8 [R119+UR9+0x700], R153 ;  /* 0x0007009977007988 */ /* 0x0005e40008000009 */
[----:B--2---:R-:W-:-:S05]  /*52e0*/  LOP3.LUT R153, R238, 0x20, RZ, 0x3c, !PT ;  /* 0x00000020ee997812 */ /* 0x004fca00078e3cff */
[----:B------:R-:W-:Y:S04]  /*52f0*/  STS.U8 [R153+UR9+0x900], R154 ;  /* 0x0009009a99007988 */ /* 0x000fe80008000009 */
[----:B------:R-:W-:Y:S04]  /*5300*/  STS.U8 [R153+UR9+0xb00], R157 ;  /* 0x000b009d99007988 */ /* 0x000fe80008000009 */
[----:B------:R-:W-:Y:S04]  /*5310*/  STS.U8 [R153+UR9+0xd00], R159 ;  /* 0x000d009f99007988 */ /* 0x000fe80008000009 */
[----:B------:R-:W-:Y:S01]  /*5320*/  STS.U8 [R153+UR9+0xf00], R160 ;  /* 0x000f00a099007988 */ /* 0x000fe20008000009 */
[----:B------:R-:W-:-:S03]  /*5330*/  LOP3.LUT R152, R238, 0x30, RZ, 0x3c, !PT ;  /* 0x00000030ee987812 */ /* 0x000fc600078e3cff */
[----:B------:R-:W-:Y:S04]  /*5340*/  STS.U8 [R153+UR9+0x1100], R162 ;  /* 0x001100a299007988 */ /* 0x000fe80008000009 */
[----:B------:R-:W-:Y:S04]  /*5350*/  STS.U8 [R153+UR9+0x1300], R161 ;  /* 0x001300a199007988 */ /* 0x000fe80008000009 */
[----:B------:R-:W-:Y:S04]  /*5360*/  STS.U8 [R153+UR9+0x1500], R163 ;  /* 0x001500a399007988 */ /* 0x000fe80008000009 */
[----:B------:R-:W-:Y:S01]  /*5370*/  STS.U8 [R153+UR9+0x1700], R164 ;  /* 0x001700a499007988 */ /* 0x000fe20008000009 */
[----:B------:R-:W-:-:S03]  /*5380*/  IMAD R119, R238, UR13, RZ ;  /* 0x0000000dee777c24 */ /* 0x000fc6000f8e02ff */
[----:B------:R-:W-:Y:S04]  /*5390*/  STS.U8 [R153+UR9+0x1900], R166 ;  /* 0x001900a699007988 */ /* 0x000fe80008000009 */
[----:B------:R-:W-:Y:S04]  /*53a0*/  STS.U8 [R153+UR9+0x1b00], R178 ;  /* 0x001b00b299007988 */ /* 0x000fe80008000009 */
[----:B------:R-:W-:Y:S04]  /*53b0*/  STS.U8 [R153+UR9+0x1d00], R182 ;  /* 0x001d00b699007988 */ /* 0x000fe80008000009 */
[----:B------:R-:W-:Y:S01]  /*53c0*/  STS.U8 [R153+UR9+0x1f00], R174 ;  /* 0x001f00ae99007988 */ /* 0x000fe20008000009 */
[----:B0-----:R-:W-:-:S03]  /*53d0*/  IMAD R136, R136, UR4, RZ ;  /* 0x0000000488887c24 */ /* 0x001fc6000f8e02ff */
[----:B------:R-:W-:Y:S01]  /*53e0*/  STS.U8 [R152+UR9+0x180], R172 ;  /* 0x000180ac98007988 */ /* 0x000fe20008000009 */
[----:B------:R-:W-:-:S03]  /*53f0*/  IADD3 R120, P0, PT, R119, UR18, RZ ;  /* 0x0000001277787c10 */ /* 0x000fc6000ff1e0ff */
[----:B------:R-:W-:Y:S04]  /*5400*/  STS.U8 [R152+UR9+0x580], R176 ;  /* 0x000580b098007988 */ /* 0x000fe80008000009 */
[----:B------:R-:W-:Y:S04]  /*5410*/  STS.U8 [R152+UR9+0x980], R170 ;  /* 0x000980aa98007988 */ /* 0x000fe80008000009 */
[----:B------:R-:W-:Y:S04]  /*5420*/  STS.U8 [R152+UR9+0xd80], R168 ;  /* 0x000d80a898007988 */ /* 0x000fe80008000009 */
[----:B------:R-:W-:Y:S01]  /*5430*/  STS.U8 [R152+UR9+0x1180], R167 ;  /* 0x001180a798007988 */ /* 0x000fe20008000009 */
[----:B------:R-:W-:-:S03]  /*5440*/  LEA.HI.X.SX32 R119, R119, UR19, 0x1, P0 ;  /* 0x0000001377777c11 */ /* 0x000fc600080f0eff */
[----:B------:R-:W-:Y:S01]  /*5450*/  STS.U8 [R152+UR9+0x1580], R180 ;  /* 0x001580b498007988 */ /* 0x000fe20008000009 */
[----:B------:R-:W-:-:S03]  /*5460*/  IMAD R135, R135, UR4, RZ ;  /* 0x0000000487877c24 */ /* 0x000fc6000f8e02ff */
[----:B------:R-:W-:Y:S01]  /*5470*/  STS.U8 [R152+UR9+0x1980], R181 ;  /* 0x001980b598007988 */ /* 0x000fe20008000009 */
[----:B------:R-:W-:Y:S02]  /*5480*/  IMAD R134, R134, UR4, RZ ;  /* 0x0000000486867c24 */ /* 0x000fe4000f8e02ff */
[----:B------:R-:W-:Y:S01]  /*5490*/  IMAD R139, R139, UR4, RZ ;  /* 0x000000048b8b7c24 */ /* 0x000fe2000f8e02ff */
[----:B------:R0:W-:Y:S04]  /*54a0*/  STS.U8 [R152+UR9+0x1d80], R183 ;  /* 0x001d80b798007988 */ /* 0x0001e80008000009 */
[----:B------:R-:W-:Y:S01]  /*54b0*/  STS.U8 [R152+UR9+0x380], R184 ;  /* 0x000380b898007988 */ /* 0x000fe20008000009 */
[----:B------:R-:W-:-:S03]  /*54c0*/  IMAD R145, R145, UR4, RZ ;  /* 0x0000000491917c24 */ /* 0x000fc6000f8e02ff */
[----:B------:R-:W-:Y:S01]  /*54d0*/  STS.U8 [R152+UR9+0x780], R185 ;  /* 0x000780b998007988 */ /* 0x000fe20008000009 */
[----:B0-----:R-:W-:-:S03]  /*54e0*/  IADD3 R183, P1, PT, R136, R120, RZ ;  /* 0x0000007888b77210 */ /* 0x001fc60007f3e0ff */
[----:B------:R-:W-:Y:S01]  /*54f0*/  STS.U8 [R152+UR9+0xb80], R186 ;  /* 0x000b80ba98007988 */ /* 0x000fe20008000009 */
[----:B------:R-:W-:Y:S01]  /*5500*/  IMAD R146, R146, UR4, RZ ;  /* 0x0000000492927c24 */ /* 0x000fe2000f8e02ff */
[-C--:B------:R-:W-:Y:S01]  /*5510*/  LEA.HI.X.SX32 R181, R136, R119.reuse, 0x1, P1 ;  /* 0x0000007788b57211 */ /* 0x080fe200008f0eff */
[----:B------:R-:W-:Y:S01]  /*5520*/  IMAD R149, R149, UR4, RZ ;  /* 0x0000000495957c24 */ /* 0x000fe2000f8e02ff */
[----:B------:R0:W-:Y:S01]  /*5530*/  STS.U8 [R152+UR9+0xf80], R187 ;  /* 0x000f80bb98007988 */ /* 0x0001e20008000009 */
[CC--:B------:R-:W-:Y:S02]  /*5540*/  IADD3 R191, P4, PT, R134.reuse, R120.reuse, RZ ;  /* 0x0000007886bf7210 */ /* 0x0c0fe40007f9e0ff */
[----:B------:R-:W-:Y:S01]  /*5550*/  IADD3 R203, P1, PT, R139, R120, RZ ;  /* 0x000000788bcb7210 */ /* 0x000fe20007f3e0ff */
[----:B------:R2:W-:Y:S01]  /*5560*/  STL [R1+0x1c], R201 ;  /* 0x00001cc901007387 */ /* 0x0005e20000100800 */
[----:B------:R-:W-:Y:S01]  /*5570*/  IMAD R218, R189, UR4, RZ ;  /* 0x00000004bdda7c24 */ /* 0x000fe2000f8e02ff */
[----:B------:R-:W-:-:S02]  /*5580*/  LEA.HI.X.SX32 R189, R134, R119, 0x1, P4 ;  /* 0x0000007786bd7211 */ /* 0x000fc400020f0eff */
[CC--:B0-----:R-:W-:Y:S01]  /*5590*/  IADD3 R187, P2, PT, R135.reuse, R120.reuse, RZ ;  /* 0x0000007887bb7210 */ /* 0x0c1fe20007f5e0ff */
[----:B------:R-:W-:Y:S01]  /*55a0*/  IMAD R150, R150, UR4, RZ ;  /* 0x0000000496967c24 */ /* 0x000fe2000f8e02ff */
[-C--:B------:R-:W-:Y:S01]  /*55b0*/  IADD3 R207, P4, PT, R146, R120.reuse, RZ ;  /* 0x0000007892cf7210 */ /* 0x080fe20007f9e0ff */
[----:B------:R-:W-:Y:S01]  /*55c0*/  IMAD R190, R190, UR4, RZ ;  /* 0x00000004bebe7c24 */ /* 0x000fe2000f8e02ff */
[-C--:B------:R-:W-:Y:S01]  /*55d0*/  LEA.HI.X.SX32 R185, R135, R119.reuse, 0x1, P2 ;  /* 0x0000007787b97211 */ /* 0x080fe200010f0eff */
[----:B------:R-:W-:Y:S01]  /*55e0*/  IMAD R143, R143, UR4, RZ ;  /* 0x000000048f8f7c24 */ /* 0x000fe2000f8e02ff */
[-C--:B--2---:R-:W-:Y:S02]  /*55f0*/  LEA.HI.X.SX32 R201, R139, R119.reuse, 0x1, P1 ;  /* 0x000000778bc97211 */ /* 0x084fe400008f0eff */
[-C--:B------:R-:W-:Y:S02]  /*5600*/  IADD3 R205, P2, PT, R145, R120.reuse, RZ ;  /* 0x0000007891cd7210 */ /* 0x080fe40007f5e0ff */
[----:B------:R-:W-:Y:S01]  /*5610*/  IADD3 R213, P1, PT, R149, R120, RZ ;  /* 0x0000007895d57210 */ /* 0x000fe20007f3e0ff */
[----:B------:R-:W-:Y:S01]  /*5620*/  IMAD R144, R144, UR4, RZ ;  /* 0x0000000490907c24 */ /* 0x000fe2000f8e02ff */
[-C--:B------:R-:W-:Y:S01]  /*5630*/  LEA.HI.X.SX32 R204, R145, R119.reuse, 0x1, P2 ;  /* 0x0000007791cc7211 */ /* 0x080fe200010f0eff */
[----:B------:R-:W-:Y:S01]  /*5640*/  IMAD R140, R140, UR4, RZ ;  /* 0x000000048c8c7c24 */ /* 0x000fe2000f8e02ff */
[-C--:B------:R-:W-:Y:S01]  /*5650*/  LEA.HI.X.SX32 R206, R146, R119.reuse, 0x1, P4 ;  /* 0x0000007792ce7211 */ /* 0x080fe200020f0eff */
[----:B------:R-:W-:Y:S01]  /*5660*/  IMAD R141, R141, UR4, RZ ;  /* 0x000000048d8d7c24 */ /* 0x000fe2000f8e02ff */
[----:B------:R-:W-:-:S02]  /*5670*/  LEA.HI.X.SX32 R212, R149, R119, 0x1, P1 ;  /* 0x0000007795d47211 */ /* 0x000fc400008f0eff */
[-C--:B------:R-:W-:Y:S02]  /*5680*/  IADD3 R215, P2, PT, R150, R120.reuse, RZ ;  /* 0x0000007896d77210 */ /* 0x080fe40007f5e0ff */
[-C--:B------:R-:W-:Y:S02]  /*5690*/  IADD3 R217, P4, PT, R190, R120.reuse, RZ ;  /* 0x00000078bed97210 */ /* 0x080fe40007f9e0ff */
[-C--:B------:R-:W-:Y:S01]  /*56a0*/  IADD3 R221, P1, PT, R143, R120.reuse, RZ ;  /* 0x000000788fdd7210 */ /* 0x080fe20007f3e0ff */
[----:B------:R-:W-:Y:S01]  /*56b0*/  IMAD R137, R137, UR4, RZ ;  /* 0x0000000489897c24 */ /* 0x000fe2000f8e02ff */
[-C--:B------:R-:W-:Y:S01]  /*56c0*/  LEA.HI.X.SX32 R214, R150, R119.reuse, 0x1, P2 ;  /* 0x0000007796d67211 */ /* 0x080fe200010f0eff */
[----:B------:R-:W-:Y:S01]  /*56d0*/  IMAD R142, R142, UR4, RZ ;  /* 0x000000048e8e7c24 */ /* 0x000fe2000f8e02ff */
[-C--:B------:R-:W-:Y:S01]  /*56e0*/  LEA.HI.X.SX32 R216, R190, R119.reuse, 0x1, P4 ;  /* 0x00000077bed87211 */ /* 0x080fe200020f0eff */
[----:B------:R-:W-:Y:S01]  /*56f0*/  IMAD R126, R126, UR4, RZ ;  /* 0x000000047e7e7c24 */ /* 0x000fe2000f8e02ff */
[----:B------:R-:W-:Y:S01]  /*5700*/  LEA.HI.X.SX32 R220, R143, R119, 0x1, P1 ;  /* 0x000000778fdc7211 */ /* 0x000fe200008f0eff */
[----:B------:R-:W-:Y:S01]  /*5710*/  IMAD R127, R127, UR4, RZ ;  /* 0x000000047f7f7c24 */ /* 0x000fe2000f8e02ff */
[----:B------:R-:W-:-:S02]  /*5720*/  IADD3 R223, P1, PT, R144, R120, RZ ;  /* 0x0000007890df7210 */ /* 0x000fc40007f3e0ff */
        /* <DEDUP_REMOVED lines=9> */
[-C--:B------:R-:W-:Y:S01]  /*57c0*/  IADD3 R195, P5, PT, R137, R120.reuse, RZ ;  /* 0x0000007889c37210 */ /* 0x080fe20007fbe0ff */
[----:B------:R-:W-:Y:S01]  /*57d0*/  IMAD R125, R125, UR4, RZ ;  /* 0x000000047d7d7c24 */ /* 0x000fe2000f8e02ff */
[----:B------:R-:W-:-:S02]  /*57e0*/  IADD3 R229, P1, PT, R142, R120, RZ ;  /* 0x000000788ee57210 */ /* 0x000fc40007f3e0ff */
[-C--:B------:R-:W-:Y:S02]  /*57f0*/  IADD3 R231, P2, PT, R126, R120.reuse, RZ ;  /* 0x000000787ee77210 */ /* 0x080fe40007f5e0ff */
[----:B------:R-:W-:Y:S01]  /*5800*/  IADD3 R233, P4, PT, R127, R120, RZ ;  /* 0x000000787fe97210 */ /* 0x000fe20007f9e0ff */
[----:B------:R-:W-:Y:S01]  /*5810*/  IMAD R148, R148, UR4, RZ ;  /* 0x0000000494947c24 */ /* 0x000fe2000f8e02ff */
[----:B------:R-:W-:Y:S01]  /*5820*/  PLOP3.LUT P0, PT, PT, PT, UP1, 0x80, 0x8 ;  /* 0x000000000008781c */ /* 0x000fe20003f0f018 */
[----:B------:R-:W-:Y:S01]  /*5830*/  IMAD R124, R124, UR4, RZ ;  /* 0x000000047c7c7c24 */ /* 0x000fe2000f8e02ff */
[-C--:B------:R-:W-:Y:S01]  /*5840*/  LEA.HI.X.SX32 R193, R137, R119.reuse, 0x1, P5 ;  /* 0x0000007789c17211 */ /* 0x080fe200028f0eff */
[----:B------:R-:W-:Y:S01]  /*5850*/  IMAD R129, R129, UR4, RZ ;  /* 0x0000000481817c24 */ /* 0x000fe2000f8e02ff */
[-C--:B------:R-:W-:Y:S01]  /*5860*/  LEA.HI.X.SX32 R228, R142, R119.reuse, 0x1, P1 ;  /* 0x000000778ee47211 */ /* 0x080fe200008f0eff */
[----:B------:R-:W-:Y:S01]  /*5870*/  IMAD R128, R128, UR4, RZ ;  /* 0x0000000480807c24 */ /* 0x000fe2000f8e02ff */
[----:B------:R-:W-:-:S02]  /*5880*/  LEA.HI.X.SX32 R230, R126, R119, 0x1, P2 ;  /* 0x000000777ee67211 */ /* 0x000fc400010f0eff */
[----:B------:R-:W-:Y:S02]  /*5890*/  LEA.HI.X.SX32 R232, R127, R119, 0x1, P4 ;  /* 0x000000777fe87211 */ /* 0x000fe400020f0eff */
[-C--:B------:R-:W-:Y:S02]  /*58a0*/  IADD3 R199, P6, PT, R138, R120.reuse, RZ ;  /* 0x000000788ac77210 */ /* 0x080fe40007fde0ff */
[-C--:B------:R-:W-:Y:S02]  /*58b0*/  IADD3 R209, P5, PT, R147, R120.reuse, RZ ;  /* 0x0000007893d17210 */ /* 0x080fe40007fbe0ff */
[-C--:B------:R-:W-:Y:S02]  /*58c0*/  IADD3 R235, P1, PT, R131, R120.reuse, RZ ;  /* 0x0000007883eb7210 */ /* 0x080fe40007f3e0ff */
[-C--:B------:R-:W-:Y:S02]  /*58d0*/  IADD3 R239, P2, PT, R130, R120.reuse, RZ ;  /* 0x0000007882ef7210 */ /* 0x080fe40007f5e0ff */
[----:B------:R-:W-:-:S02]  /*58e0*/  IADD3 R241, P4, PT, R125, R120, RZ ;  /* 0x000000787df17210 */ /* 0x000fc40007f9e0ff */
[----:B------:R-:W-:Y:S01]  /*58f0*/  ISETP.LT.AND P0, PT, R238, UR22, P0 ;  /* 0x00000016ee007c0c */ /* 0x000fe20008701270 */
[----:B------:R-:W-:Y:S01]  /*5900*/  IMAD R133, R133, UR4, RZ ;  /* 0x0000000485857c24 */ /* 0x000fe2000f8e02ff */
[-C--:B------:R-:W-:Y:S01]  /*5910*/  LEA.HI.X.SX32 R197, R138, R119.reuse, 0x1, P6 ;  /* 0x000000778ac57211 */ /* 0x080fe200030f0eff */
[----:B------:R-:W-:Y:S01]  /*5920*/  IMAD R132, R132, UR4, RZ ;  /* 0x0000000484847c24 */ /* 0x000fe2000f8e02ff */
[-C--:B------:R-:W-:Y:S01]  /*5930*/  LEA.HI.X.SX32 R208, R147, R119.reuse, 0x1, P5 ;  /* 0x0000007793d07211 */ /* 0x080fe200028f0eff */
        /* <DEDUP_REMOVED lines=8> */
[-C--:B------:R-:W-:Y:S02]  /*59c0*/  IADD3 R243, P1, PT, R124, R120.reuse, RZ ;  /* 0x000000787cf37210 */ /* 0x080fe40007f3e0ff */
[-C--:B------:R-:W-:Y:S02]  /*59d0*/  IADD3 R245, P2, PT, R129, R120.reuse, RZ ;  /* 0x0000007881f57210 */ /* 0x080fe40007f5e0ff */
[----:B------:R-:W-:Y:S02]  /*59e0*/  IADD3 R247, P4, PT, R128, R120, RZ ;  /* 0x0000007880f77210 */ /* 0x000fe40007f9e0ff */
[----:B------:R-:W-:-:S02]  /*59f0*/  LEA.HI.X.SX32 R210, R148, R119, 0x1, P6 ;  /* 0x0000007794d27211 */ /* 0x000fc400030f0eff */
[-C--:B------:R-:W-:Y:S02]  /*5a00*/  LEA.HI.X.SX32 R218, R218, R119.reuse, 0x1, P5 ;  /* 0x00000077dada7211 */ /* 0x080fe400028f0eff */
[-C--:B------:R-:W-:Y:S02]  /*5a10*/  LEA.HI.X.SX32 R242, R124, R119.reuse, 0x1, P1 ;  /* 0x000000777cf27211 */ /* 0x080fe400008f0eff */
[-C--:B------:R-:W-:Y:S02]  /*5a20*/  LEA.HI.X.SX32 R244, R129, R119.reuse, 0x1, P2 ;  /* 0x0000007781f47211 */ /* 0x080fe400010f0eff */
[----:B------:R-:W-:Y:S02]  /*5a30*/  LEA.HI.X.SX32 R246, R128, R119, 0x1, P4 ;  /* 0x0000007780f67211 */ /* 0x000fe400020f0eff */
[-C--:B------:R-:W-:Y:S02]  /*5a40*/  IADD3 R249, P1, PT, R133, R120.reuse, RZ ;  /* 0x0000007885f97210 */ /* 0x080fe40007f3e0ff */
[----:B------:R-:W-:-:S02]  /*5a50*/  IADD3 R251, P2, PT, R132, R120, RZ ;  /* 0x0000007884fb7210 */ /* 0x000fc40007f5e0ff */
[-C--:B------:R-:W-:Y:S02]  /*5a60*/  IADD3 R151, P4, PT, R123, R120.reuse, RZ ;  /* 0x000000787b977210 */ /* 0x080fe40007f9e0ff */
[-C--:B------:R-:W-:Y:S02]  /*5a70*/  IADD3 R192, P5, PT, R122, R120.reuse, RZ ;  /* 0x000000787ac07210 */ /* 0x080fe40007fbe0ff */
[----:B------:R-:W-:Y:S02]  /*5a80*/  IADD3 R194, P6, PT, R121, R120, RZ ;  /* 0x0000007879c27210 */ /* 0x000fe40007fde0ff */
[-C--:B------:R-:W-:Y:S02]  /*5a90*/  LEA.HI.X.SX32 R248, R133, R119.reuse, 0x1, P1 ;  /* 0x0000007785f87211 */ /* 0x080fe400008f0eff */
[-C--:B------:R-:W-:Y:S02]  /*5aa0*/  LEA.HI.X.SX32 R250, R132, R119.reuse, 0x1, P2 ;  /* 0x0000007784fa7211 */ /* 0x080fe400010f0eff */
[----:B------:R-:W-:-:S02]  /*5ab0*/  LEA.HI.X.SX32 R252, R123, R119, 0x1, P4 ;  /* 0x000000777bfc7211 */ /* 0x000fc400020f0eff */
[-C--:B------:R-:W-:Y:S02]  /*5ac0*/  LEA.HI.X.SX32 R196, R122, R119.reuse, 0x1, P5 ;  /* 0x000000777ac47211 */ /* 0x080fe400028f0eff */
[----:B------:R-:W-:Y:S01]  /*5ad0*/  LEA.HI.X.SX32 R236, R121, R119, 0x1, P6 ;  /* 0x0000007779ec7211 */ /* 0x000fe200030f0eff */
[----:B------:R-:W-:Y:S01]  /*5ae0*/  @P0 IMAD.MOV.U32 R120, RZ, RZ, R183 ;  /* 0x000000ffff780224 */ /* 0x000fe200078e00b7 */
[----:B------:R-:W-:Y:S01]  /*5af0*/  PRMT R119, RZ, 0x7610, R119 ;  /* 0x00007610ff777816 */ /* 0x000fe20000000077 */
[----:B------:R-:W-:Y:S02]  /*5b00*/  @P0 IMAD.MOV.U32 R121, RZ, RZ, R181 ;  /* 0x000000ffff790224 */ /* 0x000fe400078e00b5 */
[----:B------:R-:W-:-:S03]  /*5b10*/  @P0 IMAD.MOV.U32 R122, RZ, RZ, R209 ;  /* 0x000000ffff7a0224 */ /* 0x000fc600078e00d1 */
[----:B------:R0:W2:Y:S01]  /*5b20*/  @P0 LDG.E.U8 R119, desc[UR20][R120.64] ;  /* 0x0000001478770981 */ /* 0x0000a2000c1e1100 */
[----:B------:R-:W-:Y:S01]  /*5b30*/  @P0 IMAD.MOV.U32 R123, RZ, RZ, R208 ;  /* 0x000000ffff7b0224 */ /* 0x000fe200078e00d0 */
[----:B0-----:R-:W-:Y:S02]  /*5b40*/  PRMT R121, RZ, 0x7610, R121 ;  /* 0x00007610ff797816 */ /* 0x001fe40000000079 */
[----:B------:R-:W-:-:S04]  /*5b50*/  PRMT R120, RZ, 0x7610, R120 ;  /* 0x00007610ff787816 */ /* 0x000fc80000000078 */
[----:B------:R0:W3:Y:S02]  /*5b60*/  @P0 LDG.E.U8 R121, desc[UR20][R122.64] ;  /* 0x000000147a790981 */ /* 0x0000e4000c1e1100 */
[----:B0-----:R-:W-:Y:S02]  /*5b70*/  @P0 IMAD.MOV.U32 R122, RZ, RZ, R225 ;  /* 0x000000ffff7a0224 */ /* 0x001fe400078e00e1 */
[----:B------:R-:W-:-:S05]  /*5b80*/  @P0 IMAD.MOV.U32 R123, RZ, RZ, R224 ;  /* 0x000000ffff7b0224 */ /* 0x000fca00078e00e0 */
[----:B------:R0:W4:Y:S04]  /*5b90*/  @P0 LDG.E.U8 R120, desc[UR20][R122.64] ;  /* 0x000000147a780981 */ /* 0x000128000c1e1100 */
[----:B------:R-:W-:Y:S04]  /*5ba0*/  STS.U8 [R152+UR9+0x1380], R188 ;  /* 0x001380bc98007988 */ /* 0x000fe80008000009 */
[----:B------:R-:W-:Y:S04]  /*5bb0*/  STS.U8 [R152+UR9+0x1780], R202 ;  /* 0x001780ca98007988 */ /* 0x000fe80008000009 */
[----:B------:R-:W-:Y:S01]  /*5bc0*/  STS.U8 [R152+UR9+0x1b80], R200 ;  /* 0x001b80c898007988 */ /* 0x000fe20008000009 */
[----:B0-----:R-:W-:-:S03]  /*5bd0*/  @P0 IMAD.MOV.U32 R122, RZ, RZ, R243 ;  /* 0x000000ffff7a0224 */ /* 0x001fc600078e00f3 */
[----:B------:R-:W-:Y:S01]  /*5be0*/  STS.U8 [R152+UR9+0x1f80], R198 ;  /* 0x001f80c698007988 */ /* 0x000fe20008000009 */
[----:B------:R-:W-:-:S03]  /*5bf0*/  @P0 IMAD.MOV.U32 R123, RZ, RZ, R242 ;  /* 0x000000ffff7b0224 */ /* 0x000fc600078e00f2 */
[----:B--2---:R0:W-:Y:S02]  /*5c00*/  STS.U8 [R238+UR9+0x4000], R119 ;  /* 0x00400077ee007988 */ /* 0x0041e40008000009 */
[----:B0-----:R-:W-:Y:S02]  /*5c10*/  PRMT R119, RZ, 0x7610, R119 ;  /* 0x00007610ff777816 */ /* 0x001fe40000000077 */
[----:B---3--:R-:W-:Y:S04]  /*5c20*/  STS.U8 [R238+UR9+0x4400], R121 ;  /* 0x00440079ee007988 */ /* 0x008fe80008000009 */
[----:B------:R0:W2:Y:S02]  /*5c30*/  @P0 LDG.E.U8 R119, desc[UR20][R122.64] ;  /* 0x000000147a770981 */ /* 0x0000a4000c1e1100 */
[----:B0-----:R-:W-:-:S02]  /*5c40*/  @P0 IMAD.MOV.U32 R122, RZ, RZ, R187 ;  /* 0x000000ffff7a0224 */ /* 0x001fc400078e00bb */
[----:B----4-:R0:W-:Y:S01]  /*5c50*/  STS.U8 [R238+UR9+0x4800], R120 ;  /* 0x00480078ee007988 */ /* 0x0101e20008000009 */
[----:B------:R-:W-:Y:S01]  /*5c60*/  @P0 IMAD.MOV.U32 R123, RZ, RZ, R185 ;  /* 0x000000ffff7b0224 */ /* 0x000fe200078e00b9 */
[----:B0-----:R-:W-:-:S06]  /*5c70*/  PRMT R120, RZ, 0x7610, R120 ;  /* 0x00007610ff787816 */ /* 0x001fcc0000000078 */
[----:B------:R0:W3:Y:S01]  /*5c80*/  @P0 LDG.E.U8 R120, desc[UR20][R122.64] ;  /* 0x000000147a780981 */ /* 0x0000e2000c1e1100 */
[----:B------:R-:W-:Y:S01]  /*5c90*/  LOP3.LUT R154, R238, 0x10, RZ, 0x3c, !PT ;  /* 0x00000010ee9a7812 */ /* 0x000fe200078e3cff */
[----:B0-----:R-:W-:Y:S02]  /*5ca0*/  @P0 IMAD.MOV.U32 R122, RZ, RZ, R211 ;  /* 0x000000ffff7a0224 */ /* 0x001fe400078e00d3 */
[----:B------:R-:W-:Y:S01]  /*5cb0*/  @P0 IMAD.MOV.U32 R123, RZ, RZ, R210 ;  /* 0x000000ffff7b0224 */ /* 0x000fe200078e00d2 */
[----:B--2---:R0:W-:Y:S02]  /*5cc0*/  STS.U8 [R238+UR9+0x4c00], R119 ;  /* 0x004c0077ee007988 */ /* 0x0041e40008000009 */
[----:B0-----:R-:W-:-:S06]  /*5cd0*/  PRMT R119, RZ, 0x7610, R119 ;  /* 0x00007610ff777816 */ /* 0x001fcc0000000077 */
[----:B------:R0:W2:Y:S02]  /*5ce0*/  @P0 LDG.E.U8 R119, desc[UR20][R122.64] ;  /* 0x000000147a770981 */ /* 0x0000a4000c1e1100 */
[----:B0-----:R-:W-:Y:S02]  /*5cf0*/  @P0 IMAD.MOV.U32 R122, RZ, RZ, R227 ;  /* 0x000000ffff7a0224 */ /* 0x001fe400078e00e3 */
[----:B---3--:R0:W-:Y:S01]  /*5d00*/  STS.U8 [R154+UR9+0x4080], R120 ;  /* 0x004080789a007988 */ /* 0x0081e20008000009 */
[----:B------:R-:W-:Y:S01]  /*5d10*/  @P0 IMAD.MOV.U32 R123, RZ, RZ, R226 ;  /* 0x000000ffff7b0224 */ /* 0x000fe200078e00e2 */
[----:B0-----:R-:W-:-:S06]  /*5d20*/  PRMT R120, RZ, 0x7610, R120 ;  /* 0x00007610ff787816 */ /* 0x001fcc0000000078 */
[----:B------:R0:W3:Y:S02]  /*5d30*/  @P0 LDG.E.U8 R120, desc[UR20][R122.64] ;  /* 0x000000147a780981 */ /* 0x0000e4000c1e1100 */
        /* <DEDUP_REMOVED lines=49> */
[----:B------:R0:W3:Y:S01]  /*6050*/  @P0 LDG.E.U8 R120, desc[UR20][R122.64] ;  /* 0x000000147a780981 */ /* 0x0000e2000c1e1100 */
[----:B------:R-:W-:Y:S01]  /*6060*/  @P0 IMAD.MOV.U32 R121, RZ, RZ, R216 ;  /* 0x000000ffff790224 */ /* 0x000fe200078e00d8 */
[----:B0-----:R-:W-:Y:S02]  /*6070*/  LOP3.LUT R122, R238, 0x40, RZ, 0x3c, !PT ;  /* 0x00000040ee7a7812 */ /* 0x001fe400078e3cff */
[----:B--2---:R0:W-:Y:S02]  /*6080*/  STS.U8 [R152+UR9+0x4d80], R119 ;  /* 0x004d807798007988 */ /* 0x0041e40008000009 */
[----:B0-----:R-:W-:Y:S02]  /*6090*/  PRMT R119, RZ, 0x7610, R119 ;  /* 0x00007610ff777816 */ /* 0x001fe40000000077 */
[----:B---3--:R0:W-:Y:S02]  /*60a0*/  STS.U8 [R122+UR9+0x4200], R120 ;  /* 0x004200787a007988 */ /* 0x0081e40008000009 */
[----:B0-----:R-:W-:-:S05]  /*60b0*/  @P0 IMAD.MOV.U32 R120, RZ, RZ, R217 ;  /* 0x000000ffff780224 */ /* 0x001fca00078e00d9 */
[----:B------:R0:W2:Y:S02]  /*60c0*/  @P0 LDG.E.U8 R119, desc[UR20][R120.64] ;  /* 0x0000001478770981 */ /* 0x0000a4000c1e1100 */
[----:B0-----:R-:W-:Y:S02]  /*60d0*/  @P0 IMAD.MOV.U32 R120, RZ, RZ, R233 ;  /* 0x000000ffff780224 */ /* 0x001fe400078e00e9 */
[----:B------:R-:W-:Y:S01]  /*60e0*/  @P0 IMAD.MOV.U32 R121, RZ, RZ, R232 ;  /* 0x000000ffff790224 */ /* 0x000fe200078e00e8 */
[----:B--2---:R0:W-:Y:S02]  /*60f0*/  STS.U8 [R122+UR9+0x4600], R119 ;  /* 0x004600777a007988 */ /* 0x0041e40008000009 */
[----:B0-----:R-:W-:-:S06]  /*6100*/  PRMT R119, RZ, 0x7610, R119 ;  /* 0x00007610ff777816 */ /* 0x001fcc0000000077 */
[----:B------:R0:W2:Y:S02]  /*6110*/  @P0 LDG.E.U8 R119, desc[UR20][R120.64] ;  /* 0x0000001478770981 */ /* 0x0000a4000c1e1100 */
[----:B0-----:R-:W-:Y:S02]  /*6120*/  @P0 IMAD.MOV.U32 R120, RZ, RZ, R251 ;  /* 0x000000ffff780224 */ /* 0x001fe400078e00fb */
[----:B------:R-:W-:Y:S01]  /*6130*/  @P0 IMAD.MOV.U32 R121, RZ, RZ, R250 ;  /* 0x000000ffff790224 */ /* 0x000fe200078e00fa */
[----:B--2---:R0:W-:Y:S02]  /*6140*/  STS.U8 [R122+UR9+0x4a00], R119 ;  /* 0x004a00777a007988 */ /* 0x0041e40008000009 */
[----:B0-----:R-:W-:-:S06]  /*6150*/  PRMT R119, RZ, 0x7610, R119 ;  /* 0x00007610ff777816 */ /* 0x001fcc0000000077 */
[----:B------:R0:W2:Y:S01]  /*6160*/  @P0 LDG.E.U8 R119, desc[UR20][R120.64] ;  /* 0x0000001478770981 */ /* 0x0000a2000c1e1100 */
[----:B------:R-:W-:Y:S01]  /*6170*/  @P0 IMAD.MOV.U32 R123, RZ, RZ, R201 ;  /* 0x000000ffff7b0224 */ /* 0x000fe200078e00c9 */
[----:B0-----:R-:W-:Y:S02]  /*6180*/  PRMT R120, RZ, 0x7610, R120 ;  /* 0x00007610ff787816 */ /* 0x001fe40000000078 */
[----:B--2---:R0:W-:Y:S02]  /*6190*/  STS.U8 [R122+UR9+0x4e00], R119 ;  /* 0x004e00777a007988 */ /* 0x0041e40008000009 */
[----:B0-----:R-:W-:-:S05]  /*61a0*/  @P0 IMAD.MOV.U32 R122, RZ, RZ, R203 ;  /* 0x000000ffff7a0224 */ /* 0x001fca00078e00cb */
[----:B------:R-:W2:Y:S01]  /*61b0*/  @P0 LDG.E.U8 R120, desc[UR20][R122.64] ;  /* 0x000000147a780981 */ /* 0x000ea2000c1e1100 */
[----:B------:R-:W-:Y:S01]  /*61c0*/  LOP3.LUT R124, R238, 0x50, RZ, 0x3c, !PT ;  /* 0x00000050ee7c7812 */ /* 0x000fe200078e3cff */
[----:B------:R-:W-:Y:S01]  /*61d0*/  @P0 IMAD.MOV.U32 R121, RZ, RZ, R218 ;  /* 0x000000ffff790224 */ /* 0x000fe200078e00da */
[----:B------:R-:W-:-:S03]  /*61e0*/  PRMT R119, RZ, 0x7610, R119 ;  /* 0x00007610ff777816 */ /* 0x000fc60000000077 */
[----:B--2---:R0:W-:Y:S02]  /*61f0*/  STS.U8 [R124+UR9+0x4280], R120 ;  /* 0x004280787c007988 */ /* 0x0041e40008000009 */
[----:B0-----:R-:W-:-:S05]  /*6200*/  @P0 IMAD.MOV.U32 R120, RZ, RZ, R219 ;  /* 0x000000ffff780224 */ /* 0x001fca00078e00db */
[----:B------:R0:W2:Y:S02]  /*6210*/  @P0 LDG.E.U8 R119, desc[UR20][R120.64] ;  /* 0x0000001478770981 */ /* 0x0000a4000c1e1100 */
[----:B0-----:R-:W-:Y:S02]  /*6220*/  @P0 IMAD.MOV.U32 R120, RZ, RZ, R235 ;  /* 0x000000ffff780224 */ /* 0x001fe400078e00eb */
[----:B------:R-:W-:Y:S01]  /*6230*/  @P0 IMAD.MOV.U32 R121, RZ, RZ, R234 ;  /* 0x000000ffff790224 */ /* 0x000fe200078e00ea */
[----:B--2---:R0:W-:Y:S02]  /*6240*/  STS.U8 [R124+UR9+0x4680], R119 ;  /* 0x004680777c007988 */ /* 0x0041e40008000009 */
[----:B0-----:R-:W-:-:S06]  /*6250*/  PRMT R119, RZ, 0x7610, R119 ;  /* 0x00007610ff777816 */ /* 0x001fcc0000000077 */
[----:B------:R0:W2:Y:S01]  /*6260*/  @P0 LDG.E.U8 R119, desc[UR20][R120.64] ;  /* 0x0000001478770981 */ /* 0x0000a2000c1e1100 */
[----:B------:R-:W-:Y:S02]  /*6270*/  @P0 IMAD.MOV.U32 R122, RZ, RZ, R205 ;  /* 0x000000ffff7a0224 */ /* 0x000fe400078e00cd */
[----:B------:R-:W-:Y:S02]  /*6280*/  @P0 IMAD.MOV.U32 R123, RZ, RZ, R204 ;  /* 0x000000ffff7b0224 */ /* 0x000fe400078e00cc */
[----:B0-----:R-:W-:Y:S02]  /*6290*/  @P0 IMAD.MOV.U32 R120, RZ, RZ, R151 ;  /* 0x000000ffff780224 */ /* 0x001fe400078e0097 */
[----:B------:R-:W-:Y:S01]  /*62a0*/  @P0 IMAD.MOV.U32 R121, RZ, RZ, R252 ;  /* 0x000000ffff790224 */ /* 0x000fe200078e00fc */
[----:B--2---:R0:W-:Y:S02]  /*62b0*/  STS.U8 [R124+UR9+0x4a80], R119 ;  /* 0x004a80777c007988 */ /* 0x0041e40008000009 */
[----:B0-----:R-:W-:-:S06]  /*62c0*/  PRMT R119, RZ, 0x7610, R119 ;  /* 0x00007610ff777816 */ /* 0x001fcc0000000077 */
[----:B------:R0:W2:Y:S02]  /*62d0*/  @P0 LDG.E.U8 R119, desc[UR20][R120.64] ;  /* 0x0000001478770981 */ /* 0x0000a4000c1e1100 */
[----:B0-----:R-:W-:-:S06]  /*62e0*/  PRMT R120, RZ, 0x7610, R120 ;  /* 0x00007610ff787816 */ /* 0x001fcc0000000078 */
[----:B------:R-:W3:Y:S01]  /*62f0*/  @P0 LDG.E.U8 R120, desc[UR20][R122.64] ;  /* 0x000000147a780981 */ /* 0x000ee2000c1e1100 */
[----:B------:R-:W-:-:S03]  /*6300*/  @P0 IMAD.MOV.U32 R121, RZ, RZ, R220 ;  /* 0x000000ffff790224 */ /* 0x000fc600078e00dc */
[----:B--2---:R0:W-:Y:S02]  /*6310*/  STS.U8 [R124+UR9+0x4e80], R119 ;  /* 0x004e80777c007988 */ /* 0x0041e40008000009 */
[----:B0-----:R-:W-:Y:S02]  /*6320*/  LOP3.LUT R124, R238, 0x60, RZ, 0x3c, !PT ;  /* 0x00000060ee7c7812 */ /* 0x001fe400078e3cff */
[----:B------:R-:W-:-:S03]  /*6330*/  PRMT R119, RZ, 0x7610, R119 ;  /* 0x00007610ff777816 */ /* 0x000fc60000000077 */
[----:B---3--:R0:W-:Y:S02]  /*6340*/  STS.U8 [R124+UR9+0x4300], R120 ;  /* 0x004300787c007988 */ /* 0x0081e40008000009 */
        /* <DEDUP_REMOVED lines=32> */
[----:B------:R-:W2:Y:S04]  /*6550*/  @P0 LDG.E.U8 R119, desc[UR20][R120.64] ;  /* 0x0000001478770981 */ /* 0x000ea8000c1e1100 */
[----:B------:R0:W-:Y:S04]  /*6560*/  STL [R1], R151 ;  /* 0x0000009701007387 */ /* 0x0001e80000100800 */
[----:B------:R0:W-:Y:S04]  /*6570*/  STL [R1+0x8], R192 ;  /* 0x000008c001007387 */ /* 0x0001e80000100800 */
[----:B------:R0:W-:Y:S04]  /*6580*/  STL [R1+0x10], R194 ;  /* 0x000010c201007387 */ /* 0x0001e80000100800 */
[----:B------:R0:W-:Y:S04]  /*6590*/  STL [R1+0x4], R196 ;  /* 0x000004c401007387 */ /* 0x0001e80000100800 */
[----:B------:R0:W-:Y:S01]  /*65a0*/  STL [R1+0xc], R236 ;  /* 0x00000cec01007387 */ /* 0x0001e20000100800 */
[----:B------:R-:W-:-:S04]  /*65b0*/  UISETP.NE.U32.AND UP1, UPT, UR7, URZ, UPT ;  /* 0x000000ff0700728c */ /* 0x000fc8000bf25070 */
[----:B------:R-:W-:Y:S02]  /*65c0*/  UISETP.LT.OR UP3, UPT, UR24, 0x80, UP1 ;  /* 0x000000801800788c */ /* 0x000fe40008f61670 */
[----:B------:R-:W-:Y:S01]  /*65d0*/  UISETP.GE.AND UP2, UPT, UR24, 0x100, UPT ;  /* 0x000001001800788c */ /* 0x000fe2000bf46270 */
[----:B--2---:R0:W-:Y:S01]  /*65e0*/  STS.U8 [R124+UR9+0x4f80], R119 ;  /* 0x004f80777c007988 */ /* 0x0041e20008000009 */
[----:B-1----:R1:W-:Y:S06]  /*65f0*/  MEMBAR.ALL.CTA ;  /* 0x0000000000007992 */ /* 0x0023ec0000008000 */
[----:B-1----:R-:W1:Y:S02]  /*6600*/  FENCE.VIEW.ASYNC.S ;  /* 0x00000000000073c6 */ /* 0x002e640000000000 */
[----:B-1----:R-:W-:Y:S06]  /*6610*/  BAR.SYNC.DEFER_BLOCKING 0x0 ;  /* 0x0000000000007b1d */ /* 0x002fec0000010000 */
[----:B------:R-:W-:Y:S05]  /*6620*/  BRA.U UP3, `(.L_x_6) ;  /* 0x0000000103847547 */ /* 0x000fea000b800000 */
[----:B------:R-:W-:Y:S02]  /*6630*/  UIADD3 UR4, UPT, UPT, UR9, 0x4000, URZ ;  /* 0x0000400009047890 */ /* 0x000fe4000fffe0ff */
[----:B------:R-:W-:Y:S02]  /*6640*/  USHF.R.U32.HI UR14, URZ, 0x4, UR9 ;  /* 0x00000004ff0e7899 */ /* 0x000fe40008011609 */
[----:B------:R-:W-:Y:S02]  /*6650*/  USHF.R.U32.HI UR4, URZ, 0x4, UR4 ;  /* 0x00000004ff047899 */ /* 0x000fe40008011604 */
[----:B------:R-:W-:Y:S02]  /*6660*/  USGXT.U32 UR14, UR14, 0xe ;  /* 0x0000000e0e0e789a */ /* 0x000fe40008000000 */
[----:B------:R-:W-:Y:S02]  /*6670*/  USGXT.U32 UR16, UR4, 0xe ;  /* 0x0000000e0410789a */ /* 0x000fe40008000000 */
[----:B------:R-:W-:-:S02]  /*6680*/  UIADD3 UR32, UP3, UPT, UR14, 0x80, URZ ;  /* 0x000000800e207890 */ /* 0x000fc4000ff7e0ff */
[----:B------:R-:W-:Y:S01]  /*6690*/  UIADD3 UR34, UP4, UPT, UR16, 0x2, URZ ;  /* 0x0000000210227890 */ /* 0x000fe2000ff9e0ff */
[----:B------:R-:W-:Y:S01]  /*66a0*/  UMOV UR4, URZ ;  /* 0x000000ff00047c82 */ /* 0x000fe20008000000 */
[----:B------:R-:W-:Y:S01]  /*66b0*/  UMOV UR36, 0x0 ;  /* 0x0000000000247882 */ /* 0x000fe20000000000 */
[----:B------:R-:W-:Y:S02]  /*66c0*/  UIADD3.X UR33, UPT, UPT, UR4, -0x7fffbfe0, URZ, UP3, !UPT ;  /* 0x8000402004217890 */ /* 0x000fe40009ffe4ff */
[----:B------:R-:W-:Y:S02]  /*66d0*/  UIADD3.X UR35, UPT, UPT, UR4, 0x40004040, URZ, UP4, !UPT ;  /* 0x4000404004237890 */ /* 0x000fe4000a7fe4ff */
[----:B------:R-:W-:Y:S02]  /*66e0*/  UIADD3.64 UR18, UPT, UPT, UR32, 0x80, URZ ;  /* 0x0000008020127897 */ /* 0x000fe4000fffe0ff */
[----:B------:R-:W-:Y:S02]  /*66f0*/  UIADD3.64 UR26, UPT, UPT, UR34, 0x2, URZ ;  /* 0x00000002221a7897 */ /* 0x000fe4000fffe0ff */
[----:B------:R-:W-:-:S02]  /*6700*/  UIADD3.64 UR28, UPT, UPT, UR32, 0x100, URZ ;  /* 0x00000100201c7897 */ /* 0x000fc4000fffe0ff */
[----:B------:R-:W-:Y:S01]  /*6710*/  UIADD3.64 UR30, UPT, UPT, UR34, 0x4, URZ ;  /* 0x00000004221e7897 */ /* 0x000fe2000fffe0ff */
[----:B------:R-:W-:Y:S01]  /*6720*/  UMOV UR37, 0x4088490 ;  /* 0x0408849000257882 */ /* 0x000fe20000000000 */
[----:B------:R-:W-:Y:S01]  /*6730*/  UMOV UR15, 0x80004020 ;  /* 0x80004020000f7882 */ /* 0x000fe20000000000 */
[----:B------:R-:W-:Y:S01]  /*6740*/  UMOV UR17, 0x40004040 ;  /* 0x4000404000117882 */ /* 0x000fe20000000000 */
[----:B------:R-:W-:Y:S01]  /*6750*/  UMOV UR38, 0x0 ;  /* 0x0000000000267882 */ /* 0x000fe20000000000 */
[----:B------:R-:W-:Y:S01]  /*6760*/  UMOV UR39, 0x4088490 ;  /* 0x0408849000277882 */ /* 0x000fe20000000000 */
[----:B------:R-:W-:Y:S01]  /*6770*/  UMOV UR40, 0x0 ;  /* 0x0000000000287882 */ /* 0x000fe20000000000 */
[----:B------:R-:W-:Y:S01]  /*6780*/  UMOV UR41, 0x4088490 ;  /* 0x0408849000297882 */ /* 0x000fe20000000000 */
[----:B------:R-:W-:Y:S01]  /*6790*/  UMOV UR4, UR6 ;  /* 0x0000000600047c82 */ /* 0x000fe20008000000 */
[----:B------:R-:W-:Y:S01]  /*67a0*/  UMOV UR5, URZ ;  /* 0x000000ff00057c82 */ /* 0x000fe20008000000 */
[----:B------:R1:W-:Y:S01]  /*67b0*/  UTCQMMA gdesc[UR14], gdesc[UR16], tmem[UR8], tmem[UR36], idesc[UR37], !UPT ;  /* 0x00ff24100e0075ea */ /* 0x0003e2000f800308 */
[----:B------:R-:W-:Y:S01]  /*67c0*/  UMOV UR42, 0x0 ;  /* 0x00000000002a7882 */ /* 0x000fe20000000000 */
[----:B------:R-:W-:Y:S01]  /*67d0*/  UMOV UR43, 0x4088490 ;  /* 0x04088490002b7882 */ /* 0x000fe20000000000 */
[----:B------:R1:W-:Y:S01]  /*67e0*/  UTCQMMA gdesc[UR32], gdesc[UR34], tmem[UR8], tmem[UR38], idesc[UR39], UPT ;  /* 0x00ff2622200075ea */ /* 0x0003e2000b800308 */
[----:B------:R-:W-:Y:S01]  /*67f0*/  UMOV UR4, UR4 ;  /* 0x0000000400047c82 */ /* 0x000fe20008000000 */
[----:B------:R1:W-:Y:S01]  /*6800*/  UTCQMMA gdesc[UR18], gdesc[UR26], tmem[UR8], tmem[UR40], idesc[UR41], UPT ;  /* 0x00ff281a120075ea */ /* 0x0003e2000b800308 */
[----:B------:R1:W-:Y:S01]  /*6810*/  UTCQMMA gdesc[UR28], gdesc[UR30], tmem[UR8], tmem[UR42], idesc[UR43], UPT ;  /* 0x00ff2a1e1c0075ea */ /* 0x0003e2000b800308 */
[----:B------:R1:W-:Y:S01]  /*6820*/  UTCBAR [UR4], URZ ;  /* 0x000000ff040073e9 */ /* 0x0003e200080000ff */
[----:B------:R-:W-:Y:S01]  /*6830*/  NOP ;  /* 0x0000000000007918 */ /* 0x000fe20000000000 */
.L_x_6:
[----:B-1----:R-:W-:Y:S01]  /*6840*/  UMOV UR4, URZ ;  /* 0x000000ff00047c82 */ /* 0x002fe20008000000 */
[----:B------:R-:W-:Y:S05]  /*6850*/  BRA.U !UP2, `(.L_x_7) ;  /* 0x000000410ac47547 */ /* 0x000fea000b800000 */
[----:B------:R-:W-:Y:S01]  /*6860*/  USHF.L.U32 UR11, UR12, 0x7, URZ ;  /* 0x000000070c0b7899 */ /* 0x000fe200080006ff */
[----:B0-----:R-:W-:Y:S01]  /*6870*/  IMAD.MOV.U32 R119, RZ, RZ, RZ ;  /* 0x000000ffff777224 */ /* 0x001fe200078e00ff */
[----:B------:R-:W-:Y:S02]  /*6880*/  USHF.L.U32 UR18, UR13, 0x7, URZ ;  /* 0x000000070d127899 */ /* 0x000fe400080006ff */
[----:B------:R-:W-:Y:S02]  /*6890*/  USHF.R.S32.HI UR7, URZ, 0x1f, UR24 ;  /* 0x0000001fff077899 */ /* 0x000fe40008011418 */
[----:B------:R-:W-:Y:S02]  /*68a0*/  UIADD3 UR12, UPT, UPT, UR9, 0x2000, URZ ;  /* 0x00002000090c7890 */ /* 0x000fe4000fffe0ff */
[----:B------:R-:W-:Y:S02]  /*68b0*/  UIADD3 UR13, UPT, UPT, UR9, 0x5000, URZ ;  /* 0x00005000090d7890 */ /* 0x000fe4000fffe0ff */
[----:B------:R-:W-:-:S02]  /*68c0*/  ULEA.HI UR7, UR7, UR24, URZ, 0x7 ;  /* 0x0000001807077291 */ /* 0x000fc4000f8f38ff */
[----:B------:R-:W-:Y:S02]  /*68d0*/  USHF.R.U32.HI UR12, URZ, 0x4, UR12 ;  /* 0x00000004ff0c7899 */ /* 0x000fe4000801160c */
[----:B------:R-:W-:Y:S02]  /*68e0*/  USHF.R.U32.HI UR13, URZ, 0x4, UR13 ;  /* 0x00000004ff0d7899 */ /* 0x000fe4000801160d */
[----:B------:R-:W-:Y:S02]  /*68f0*/  USHF.R.S32.HI UR7, URZ, 0x7, UR7 ;  /* 0x00000007ff077899 */ /* 0x000fe40008011407 */
[----:B------:R-:W-:Y:S02]  /*6900*/  USGXT.U32 UR12, UR12, 0xe ;  /* 0x0000000e0c0c789a */ /* 0x000fe40008000000 */
[----:B------:R-:W-:Y:S02]  /*6910*/  USGXT.U32 UR14, UR13, 0xe ;  /* 0x0000000e0d0e789a */ /* 0x000fe40008000000 */
[----:B------:R-:W-:-:S02]  /*6920*/  UIADD3 UR26, UP2, UPT, UR12, 0x80, URZ ;  /* 0x000000800c1a7890 */ /* 0x000fc4000ff5e0ff */
[----:B------:R-:W-:Y:S02]  /*6930*/  UISETP.LT.AND UP4, UPT, UR7, 0x2, UPT ;  /* 0x000000020700788c */ /* 0x000fe4000bf81270 */
[----:B------:R-:W-:Y:S01]  /*6940*/  UIADD3 UR28, UP3, UPT, UR14, 0x2, URZ ;  /* 0x000000020e1c7890 */ /* 0x000fe2000ff7e0ff */
[----:B------:R-:W-:Y:S01]  /*6950*/  UMOV UR4, URZ ;  /* 0x000000ff00047c82 */ /* 0x000fe20008000000 */
[----:B------:R-:W-:Y:S01]  /*6960*/  UMOV UR5, URZ ;  /* 0x000000ff00057c82 */ /* 0x000fe20008000000 */
[----:B------:R-:W-:Y:S02]  /*6970*/  UIADD3.X UR27, UPT, UPT, UR4, -0x7fffbfe0, URZ, UP2, !UPT ;  /* 0x80004020041b7890 */ /* 0x000fe400097fe4ff */
[----:B------:R-:W-:Y:S02]  /*6980*/  USEL UR7, UR7, 0x2, !UP4 ;  /* 0x0000000207077887 */ /* 0x000fe4000e000000 */
[----:B------:R-:W-:Y:S02]  /*6990*/  UIADD3.X UR29, UPT, UPT, UR5, 0x40004040, URZ, UP3, !UPT ;  /* 0x40004040051d7890 */ /* 0x000fe40009ffe4ff */
[----:B------:R-:W-:-:S02]  /*69a0*/  UIADD3 UR22, UPT, UPT, UR22, -0x80, URZ ;  /* 0xffffff8016167890 */ /* 0x000fc4000fffe0ff */
[----:B------:R-:W-:Y:S02]  /*69b0*/  USHF.R.S32.HI UR25, URZ, 0x1f, UR11 ;  /* 0x0000001fff197899 */ /* 0x000fe4000801140b */
[----:B------:R-:W-:Y:S02]  /*69c0*/  USHF.R.S32.HI UR38, URZ, 0x1f, UR18 ;  /* 0x0000001fff267899 */ /* 0x000fe40008011412 */
[----:B------:R-:W-:Y:S02]  /*69d0*/  UIADD3 UR19, UPT, UPT, UR7, -0x1, URZ ;  /* 0xffffffff07137890 */ /* 0x000fe4000fffe0ff */
[----:B------:R-:W-:Y:S02]  /*69e0*/  UIADD3.64 UR30, UPT, UPT, UR26, 0x80, URZ ;  /* 0x000000801a1e7897 */ /* 0x000fe4000fffe0ff */
[----:B------:R-:W-:Y:S02]  /*69f0*/  UIADD3.64 UR32, UPT, UPT, UR28, 0x2, URZ ;  /* 0x000000021c207897 */ /* 0x000fe4000fffe0ff */
[----:B------:R-:W-:-:S02]  /*6a00*/  UIADD3.64 UR34, UPT, UPT, UR26, 0x100, URZ ;  /* 0x000001001a227897 */ /* 0x000fc4000fffe0ff */
[----:B------:R-:W-:Y:S01]  /*6a10*/  UIADD3.64 UR36, UPT, UPT, UR28, 0x4, URZ ;  /* 0x000000041c247897 */ /* 0x000fe2000fffe0ff */
[----:B------:R-:W-:-:S11]  /*6a20*/  UMOV UR23, 0x1 ;  /* 0x0000000100177882 */ /* 0x000fd60000000000 */
.L_x_10:
[----:B------:R-:W2:Y:S04]  /*6a30*/  LDL.LU R126, [R1+0x10] ;  /* 0x00001000017e7983 */ /* 0x000ea80000300800 */
[----:B------:R-:W3:Y:S04]  /*6a40*/  LDL.LU R125, [R1+0x8] ;  /* 0x00000800017d7983 */ /* 0x000ee80000300800 */
[----:B------:R-:W4:Y:S04]  /*6a50*/  LDL.LU R124, [R1] ;  /* 0x00000000017c7983 */ /* 0x000f280000300800 */
[----:B-----5:R-:W5:Y:S04]  /*6a60*/  LDL.LU R123, [R1+0xc] ;  /* 0x00000c00017b7983 */ /* 0x020f680000300800 */
[----:B------:R-:W5:Y:S01]  /*6a70*/  LDL.LU R122, [R1+0x4] ;  /* 0x00000400017a7983 */ /* 0x000f620000300800 */
[----:B------:R-:W-:Y:S01]  /*6a80*/  IADD3 R249, P1, PT, R249, UR18, RZ ;  /* 0x00000012f9f97c10 */ /* 0x000fe2000ff3e0ff */
[----:B------:R-:W-:Y:S01]  /*6a90*/  IMAD.U32 R119, R119, -0x80000000, RZ ;  /* 0x8000000077777824 */ /* 0x000fe200078e00ff */
[----:B------:R-:W-:Y:S01]  /*6aa0*/  IADD3 R251, P2, PT, R251, UR18, RZ ;  /* 0x00000012fbfb7c10 */ /* 0x000fe2000ff5e0ff */
[----:B------:R-:W0:Y:S01]  /*6ab0*/  S2R R121, SR_TID.X ;  /* 0x0000000000797919 */ /* 0x000e220000002100 */
[----:B------:R-:W-:-:S02]  /*6ac0*/  IADD3.X R248, PT, PT, R248, UR38, RZ, P1, !PT ;  /* 0x00000026f8f87c10 */ /* 0x000fc40008ffe4ff */
[----:B------:R-:W-:Y:S02]  /*6ad0*/  IADD3 R239, P1, PT, R239, UR18, RZ ;  /* 0x00000012efef7c10 */ /* 0x000fe4000ff3e0ff */
[----:B------:R-:W-:Y:S02]  /*6ae0*/  IADD3.X R250, PT, PT, R250, UR38, RZ, P2, !PT ;  /* 0x00000026fafa7c10 */ /* 0x000fe400097fe4ff */
[----:B------:R-:W-:Y:S02]  /*6af0*/  IADD3.X R237, PT, PT, R237, UR38, RZ, P1, !PT ;  /* 0x00000026eded7c10 */ /* 0x000fe40008ffe4ff */
[----:B------:R-:W-:Y:S02]  /*6b00*/  IADD3 R227, P1, PT, R227, UR18, RZ ;  /* 0x00000012e3e37c10 */ /* 0x000fe4000ff3e0ff */
[----:B------:R-:W-:Y:S02]  /*6b10*/  IADD3 R241, P2, PT, R241, UR18, RZ ;  /* 0x00000012f1f17c10 */ /* 0x000fe4000ff5e0ff */
        /* <DEDUP_REMOVED lines=15> */
[----:B------:R-:W-:Y:S02]  /*6c10*/  IADD3 R209, P2, PT, R209, UR18, RZ ;  /* 0x00000012d1d17c10 */ /* 0x000fe4000ff5e0ff */
[----:B------:R-:W-:Y:S02]  /*6c20*/  IADD3.X R30, PT, PT, R30, UR25, RZ, P1, !PT ;  /* 0x000000191e1e7c10 */ /* 0x000fe40008ffe4ff */
        /* <DEDUP_REMOVED lines=32> */
[----:B------:R-:W-:Y:S02]  /*6e30*/  IADD3.X R19, PT, PT, R19, UR25, RZ, P2, !PT ;  /* 0x0000001913137c10 */ /* 0x000fe400097fe4ff */
[----:B------:R-:W-:Y:S02]  /*6e40*/  IADD3 R97, P2, PT, R97, UR11, RZ ;  /* 0x0000000b61617c10 */ /* 0x000fe4000ff5e0ff */
[----:B------:R-:W1:Y:S01]  /*6e50*/  SYNCS.PHASECHK.TRANS64.TRYWAIT P1, [UR6], R119 ;  /* 0x00000077ff0075a7 */ /* 0x000e620008021106 */
[----:B0-----:R-:W-:Y:S02]  /*6e60*/  SHF.R.U32.HI R120, RZ, 0x6, R121 ;  /* 0x00000006ff787819 */ /* 0x001fe40000011679 */
[----:B------:R-:W-:Y:S02]  /*6e70*/  IADD3.X R98, PT, PT, R98, UR25, RZ, P2, !PT ;  /* 0x0000001962627c10 */ /* 0x000fe400097fe4ff */
[----:B------:R-:W-:Y:S02]  /*6e80*/  IADD3 R71, P2, PT, R71, UR11, RZ ;  /* 0x0000000b47477c10 */ /* 0x000fe4000ff5e0ff */
[----:B------:R-:W-:-:S02]  /*6e90*/  SGXT.U32 R120, R120, 0x1 ;  /* 0x000000017878781a */ /* 0x000fc40000000000 */
[----:B------:R-:W-:Y:S02]  /*6ea0*/  IADD3.X R73, PT, PT, R73, UR25, RZ, P2, !PT ;  /* 0x0000001949497c10 */ /* 0x000fe400097fe4ff */
[----:B------:R-:W-:Y:S02]  /*6eb0*/  IADD3 R39, P2, PT, R39, UR11, RZ ;  /* 0x0000000b27277c10 */ /* 0x000fe4000ff5e0ff */
[----:B------:R-:W-:Y:S02]  /*6ec0*/  ISETP.GE.AND P0, PT, R120, UR22, PT ;  /* 0x0000001678007c0c */ /* 0x000fe4000bf06270 */
[----:B------:R-:W-:Y:S02]  /*6ed0*/  IADD3.X R41, PT, PT, R41, UR25, RZ, P2, !PT ;  /* 0x0000001929297c10 */ /* 0x000fe400097fe4ff */
[----:B------:R-:W-:Y:S02]  /*6ee0*/  IADD3 R6, P2, PT, R6, UR11, RZ ;  /* 0x0000000b06067c10 */ /* 0x000fe4000ff5e0ff */
[----:B------:R-:W-:-:S02]  /*6ef0*/  PRMT R147, RZ, 0x7610, R147 ;  /* 0x00007610ff937816 */ /* 0x000fc40000000093 */
[----:B------:R-:W-:Y:S02]  /*6f00*/  IADD3.X R8, PT, PT, R8, UR25, RZ, P2, !PT ;  /* 0x0000001908087c10 */ /* 0x000fe400097fe4ff */
[----:B------:R-:W-:-:S04]  /*6f10*/  IADD3 R5, P2, PT, R5, UR11, RZ ;  /* 0x0000000b05057c10 */ /* 0x000fc8000ff5e0ff */
[----:B------:R-:W-:Y:S02]  /*6f20*/  IADD3.X R7, PT, PT, R7, UR25, RZ, P2, !PT ;  /* 0x0000001907077c10 */ /* 0x000fe400097fe4ff */
[----:B------:R-:W-:-:S04]  /*6f30*/  IADD3 R2, P2, PT, R2, UR11, RZ ;  /* 0x0000000b02027c10 */ /* 0x000fc8000ff5e0ff */
[----:B------:R-:W-:Y:S02]  /*6f40*/  IADD3.X R4, PT, PT, R4, UR25, RZ, P2, !PT ;  /* 0x0000001904047c10 */ /* 0x000fe400097fe4ff */
[----:B--2---:R-:W-:Y:S02]  /*6f50*/  IADD3 R126, P4, PT, R126, UR18, RZ ;  /* 0x000000127e7e7c10 */ /* 0x004fe4000ff9e0ff */
[----:B---3--:R-:W-:-:S03]  /*6f60*/  IADD3 R125, P6, PT, R125, UR18, RZ ;  /* 0x000000127d7d7c10 */ /* 0x008fc6000ffde0ff */
[----:B------:R-:W-:Y:S01]  /*6f70*/  STL [R1+0x10], R126 ;  /* 0x0000107e01007387 */ /* 0x000fe20000100800 */
[----:B----4-:R-:W-:-:S03]  /*6f80*/  IADD3 R124, P5, PT, R124, UR18, RZ ;  /* 0x000000127c7c7c10 */ /* 0x010fc6000ffbe0ff */
[----:B------:R-:W-:Y:S01]  /*6f90*/  STL [R1+0x8], R125 ;  /* 0x0000087d01007387 */ /* 0x000fe20000100800 */
[----:B------:R-:W-:-:S03]  /*6fa0*/  IADD3.X R252, PT, PT, R252, UR38, RZ, P5, !PT ;  /* 0x00000026fcfc7c10 */ /* 0x000fc6000affe4ff */
[----:B------:R-:W-:Y:S01]  /*6fb0*/  STL [R1], R124 ;  /* 0x0000007c01007387 */ /* 0x000fe20000100800 */
[----:B------:R-:W-:Y:S02]  /*6fc0*/  IADD3 R243, P5, PT, R243, UR18, RZ ;  /* 0x00000012f3f37c10 */ /* 0x000fe4000ffbe0ff */
[----:B-----5:R-:W-:Y:S02]  /*6fd0*/  IADD3.X R123, PT, PT, R123, UR38, RZ, P4, !PT ;  /* 0x000000267b7b7c10 */ /* 0x020fe4000a7fe4ff */
[----:B------:R-:W-:Y:S02]  /*6fe0*/  IADD3.X R122, PT, PT, R122, UR38, RZ, P6, !PT ;  /* 0x000000267a7a7c10 */ /* 0x000fe4000b7fe4ff */
[----:B------:R-:W-:Y:S01]  /*6ff0*/  IADD3 R247, P4, PT, R247, UR18, RZ ;  /* 0x00000012f7f77c10 */ /* 0x000fe2000ff9e0ff */
[----:B------:R-:W-:Y:S01]  /*7000*/  STL [R1+0xc], R123 ;  /* 0x00000c7b01007387 */ /* 0x000fe20000100800 */
[----:B------:R-:W-:Y:S02]  /*7010*/  IADD3 R245, P6, PT, R245, UR18, RZ ;  /* 0x00000012f5f57c10 */ /* 0x000fe4000ffde0ff */
[----:B------:R-:W-:Y:S01]  /*7020*/  IADD3.X R242, PT, PT, R242, UR38, RZ, P5, !PT ;  /* 0x00000026f2f27c10 */ /* 0x000fe2000affe4ff */
[----:B------:R0:W-:Y:S01]  /*7030*/  STL [R1+0x4], R122 ;  /* 0x0000047a01007387 */ /* 0x0001e20000100800 */
[----:B------:R-:W-:-:S02]  /*7040*/  IADD3 R231, P5, PT, R231, UR18, RZ ;  /* 0x00000012e7e77c10 */ /* 0x000fc4000ffbe0ff */
[----:B------:R-:W-:Y:S02]  /*7050*/  IADD3.X R246, PT, PT, R246, UR38, RZ, P4, !PT ;  /* 0x00000026f6f67c10 */ /* 0x000fe4000a7fe4ff */
[----:B------:R-:W-:Y:S02]  /*7060*/  IADD3.X R244, PT, PT, R244, UR38, RZ, P6, !PT ;  /* 0x00000026f4f47c10 */ /* 0x000fe4000b7fe4ff */
[----:B------:R-:W-:Y:S02]  /*7070*/  IADD3 R235, P4, PT, R235, UR18, RZ ;  /* 0x00000012ebeb7c10 */ /* 0x000fe4000ff9e0ff */
[----:B------:R-:W-:Y:S01]  /*7080*/  IADD3 R233, P6, PT, R233, UR18, RZ ;  /* 0x00000012e9e97c10 */ /* 0x000fe2000ffde0ff */
[----:B0-----:R-:W0:Y:S01]  /*7090*/  S2R R122, SR_TID.X ;  /* 0x00000000007a7919 */ /* 0x001e220000002100 */
[----:B------:R-:W-:Y:S02]  /*70a0*/  IADD3.X R230, PT, PT, R230, UR38, RZ, P5, !PT ;  /* 0x00000026e6e67c10 */ /* 0x000fe4000affe4ff */
[----:B------:R-:W-:-:S02]  /*70b0*/  IADD3 R221, P5, PT, R221, UR18, RZ ;  /* 0x00000012dddd7c10 */ /* 0x000fc4000ffbe0ff */
[----:B------:R-:W-:Y:S02]  /*70c0*/  IADD3.X R234, PT, PT, R234, UR38, RZ, P4, !PT ;  /* 0x00000026eaea7c10 */ /* 0x000fe4000a7fe4ff */
[----:B------:R-:W-:Y:S02]  /*70d0*/  IADD3.X R232, PT, PT, R232, UR38, RZ, P6, !PT ;  /* 0x00000026e8e87c10 */ /* 0x000fe4000b7fe4ff */
[----:B------:R-:W-:Y:S02]  /*70e0*/  IADD3 R225, P4, PT, R225, UR18, RZ ;  /* 0x00000012e1e17c10 */ /* 0x000fe4000ff9e0ff */
[----:B------:R-:W-:Y:S02]  /*70f0*/  IADD3 R223, P6, PT, R223, UR18, RZ ;  /* 0x00000012dfdf7c10 */ /* 0x000fe4000ffde0ff */
        /* <DEDUP_REMOVED lines=70> */
[----:B0-----:R-:W-:Y:S02]  /*7560*/  SHF.R.U32.HI R120, RZ, 0x6, R122 ;  /* 0x00000006ff787819 */ /* 0x001fe4000001167a */
[----:B------:R-:W-:Y:S02]  /*7570*/  IADD3 R10, P4, PT, R10, UR11, RZ ;  /* 0x0000000b0a0a7c10 */ /* 0x000fe4000ff9e0ff */
[----:B------:R-:W-:Y:S02]  /*7580*/  IADD3 R94, P6, PT, R94, UR11, RZ ;  /* 0x0000000b5e5e7c10 */ /* 0x000fe4000ffde0ff */
[----:B------:R-:W-:-:S02]  /*7590*/  IADD3.X R70, PT, PT, R70, UR25, RZ, P5, !PT ;  /* 0x0000001946467c10 */ /* 0x000fc4000affe4ff */
[----:B------:R-:W-:Y:S02]  /*75a0*/  IADD3 R37, P5, PT, R37, UR11, RZ ;  /* 0x0000000b25257c10 */ /* 0x000fe4000ffbe0ff */
[----:B------:R-:W-:Y:S02]  /*75b0*/  SGXT.U32 R120, R120, 0x1 ;  /* 0x000000017878781a */ /* 0x000fe40000000000 */
[----:B------:R-:W-:Y:S02]  /*75c0*/  IADD3.X R12, PT, PT, R12, UR25, RZ, P4, !PT ;  /* 0x000000190c0c7c10 */ /* 0x000fe4000a7fe4ff */
[----:B------:R-:W-:Y:S02]  /*75d0*/  IADD3.X R96, PT, PT, R96, UR25, RZ, P6, !PT ;  /* 0x0000001960607c10 */ /* 0x000fe4000b7fe4ff */
[----:B------:R-:W-:Y:S02]  /*75e0*/  IADD3 R106, P4, PT, R106, UR11, RZ ;  /* 0x0000000b6a6a7c10 */ /* 0x000fe4000ff9e0ff */
[----:B------:R-:W-:-:S02]  /*75f0*/  IADD3 R66, P6, PT, R66, UR11, RZ ;  /* 0x0000000b42427c10 */ /* 0x000fc4000ffde0ff */
[----:B------:R-:W-:Y:S02]  /*7600*/  IADD3.X R38, PT, PT, R38, UR25, RZ, P5, !PT ;  /* 0x0000001926267c10 */ /* 0x000fe4000affe4ff */
[----:B------:R-:W-:Y:S02]  /*7610*/  IADD3 R34, P5, PT, R34, UR11, RZ ;  /* 0x0000000b22227c10 */ /* 0x000fe4000ffbe0ff */
[----:B------:R-:W-:Y:S02]  /*7620*/  LOP3.LUT R120, R120, 0x2, RZ, 0xfc, !PT ;  /* 0x0000000278787812 */ /* 0x000fe400078efcff */
[----:B------:R-:W-:Y:S02]  /*7630*/  IADD3.X R108, PT, PT, R108, UR25, RZ, P4, !PT ;  /* 0x000000196c6c7c10 */ /* 0x000fe4000a7fe4ff */
[----:B------:R-:W-:Y:S02]  /*7640*/  IADD3.X R68, PT, PT, R68, UR25, RZ, P6, !PT ;  /* 0x0000001944447c10 */ /* 0x000fe4000b7fe4ff */
[----:B------:R-:W-:-:S02]  /*7650*/  IADD3 R93, P4, PT, R93, UR11, RZ ;  /* 0x0000000b5d5d7c10 */ /* 0x000fc4000ff9e0ff */
[----:B------:R-:W-:Y:S02]  /*7660*/  IADD3 R65, P6, PT, R65, UR11, RZ ;  /* 0x0000000b41417c10 */ /* 0x000fe4000ffde0ff */
[----:B------:R-:W-:Y:S02]  /*7670*/  IADD3.X R36, PT, PT, R36, UR25, RZ, P5, !PT ;  /* 0x0000001924247c10 */ /* 0x000fe4000affe4ff */
[----:B------:R-:W-:Y:S02]  /*7680*/  IADD3 R33, P5, PT, R33, UR11, RZ ;  /* 0x0000000b21217c10 */ /* 0x000fe4000ffbe0ff */
[----:B------:R-:W-:Y:S02]  /*7690*/  ISETP.GE.AND P2, PT, R120, UR22, PT ;  /* 0x0000001678007c0c */ /* 0x000fe4000bf46270 */
[--C-:B------:R-:W-:Y:S02]  /*76a0*/  SHF.R.U32.HI R120, RZ, 0x6, R121.reuse ;  /* 0x00000006ff787819 */ /* 0x100fe40000011679 */
[----:B------:R-:W-:-:S02]  /*76b0*/  SHF.R.U32.HI R121, RZ, 0x6, R121 ;  /* 0x00000006ff797819 */ /* 0x000fc40000011679 */
[----:B------:R-:W-:Y:S02]  /*76c0*/  IADD3.X R95, PT, PT, R95, UR25, RZ, P4, !PT ;  /* 0x000000195f5f7c10 */ /* 0x000fe4000a7fe4ff */
[----:B------:R-:W-:Y:S02]  /*76d0*/  IADD3.X R67, PT, PT, R67, UR25, RZ, P6, !PT ;  /* 0x0000001943437c10 */ /* 0x000fe4000b7fe4ff */
[----:B------:R-:W-:Y:S02]  /*76e0*/  IADD3 R105, P4, PT, R105, UR11, RZ ;  /* 0x0000000b69697c10 */ /* 0x000fe4000ff9e0ff */
[----:B------:R-:W-:Y:S02]  /*76f0*/  IADD3 R63, P6, PT, R63, UR11, RZ ;  /* 0x0000000b3f3f7c10 */ /* 0x000fe4000ffde0ff */
[----:B------:R-:W-:Y:S02]  /*7700*/  IADD3.X R35, PT, PT, R35, UR25, RZ, P5, !PT ;  /* 0x0000001923237c10 */ /* 0x000fe4000affe4ff */
[----:B------:R-:W-:-:S02]  /*7710*/  IADD3 R31, P5, PT, R31, UR11, RZ ;  /* 0x0000000b1f1f7c10 */ /* 0x000fc4000ffbe0ff */
[----:B------:R-:W-:Y:S02]  /*7720*/  SGXT.U32 R121, R121, 0x1 ;  /* 0x000000017979781a */ /* 0x000fe40000000000 */
[----:B------:R-:W-:Y:S02]  /*7730*/  SGXT.U32 R120, R120, 0x1 ;  /* 0x000000017878781a */ /* 0x000fe40000000000 */
[----:B------:R-:W-:Y:S02]  /*7740*/  IADD3.X R107, PT, PT, R107, UR25, RZ, P4, !PT ;  /* 0x000000196b6b7c10 */ /* 0x000fe4000a7fe4ff */
[----:B------:R-:W-:Y:S02]  /*7750*/  IADD3.X R64, PT, PT, R64, UR25, RZ, P6, !PT ;  /* 0x0000001940407c10 */ /* 0x000fe4000b7fe4ff */
[----:B------:R-:W-:Y:S02]  /*7760*/  IADD3 R91, P4, PT, R91, UR11, RZ ;  /* 0x0000000b5b5b7c10 */ /* 0x000fe4000ff9e0ff */
[----:B------:R-:W-:-:S02]  /*7770*/  IADD3 R61, P6, PT, R61, UR11, RZ ;  /* 0x0000000b3d3d7c10 */ /* 0x000fc4000ffde0ff */
[----:B------:R-:W-:Y:S02]  /*7780*/  IADD3.X R32, PT, PT, R32, UR25, RZ, P5, !PT ;  /* 0x0000001920207c10 */ /* 0x000fe4000affe4ff */
[----:B------:R-:W-:Y:S02]  /*7790*/  LOP3.LUT R121, R121, 0x4, RZ, 0xfc, !PT ;  /* 0x0000000479797812 */ /* 0x000fe400078efcff */
[----:B------:R-:W-:Y:S02]  /*77a0*/  LOP3.LUT R120, R120, 0x6, RZ, 0xfc, !PT ;  /* 0x0000000678787812 */ /* 0x000fe400078efcff */
[----:B------:R-:W-:Y:S02]  /*77b0*/  IADD3 R0, P5, PT, R0, UR11, RZ ;  /* 0x0000000b00007c10 */ /* 0x000fe4000ffbe0ff */
[----:B------:R-:W-:Y:S02]  /*77c0*/  IADD3.X R92, PT, PT, R92, UR25, RZ, P4, !PT ;  /* 0x000000195c5c7c10 */ /* 0x000fe4000a7fe4ff */
[----:B------:R-:W-:-:S02]  /*77d0*/  IADD3.X R62, PT, PT, R62, UR25, RZ, P6, !PT ;  /* 0x000000193e3e7c10 */ /* 0x000fc4000b7fe4ff */
[----:B------:R-:W-:Y:S02]  /*77e0*/  ISETP.GE.AND P4, PT, R121, UR22, PT ;  /* 0x0000001679007c0c */ /* 0x000fe4000bf86270 */
[----:B------:R-:W-:Y:S02]  /*77f0*/  ISETP.GE.AND P6, PT, R120, UR22, PT ;  /* 0x0000001678007c0c */ /* 0x000fe4000bfc6270 */
[----:B------:R-:W-:Y:S01]  /*7800*/  IADD3.X R3, PT, PT, R3, UR25, RZ, P5, !PT ;  /* 0x0000001903037c10 */ /* 0x000fe2000affe4ff */
[----:B-1----:R-:W-:Y:S10]  /*7810*/  @!P1 BRA `(.L_x_8) ;  /* 0x0000004000b89947 */ /* 0x002ff40003800000 */
.L_x_16:
[----:B------:R-:W-:Y:S01]  /*7820*/  @!P0 IMAD.MOV.U32 R120, RZ, RZ, R0 ;  /* 0x000000ffff788224 */ /* 0x000fe200078e0000 */
[----:B------:R-:W0:Y:S01]  /*7830*/  S2R R125, SR_TID.X ;  /* 0x00000000007d7919 */ /* 0x000e220000002100 */
[----:B------:R-:W-:Y:S01]  /*7840*/  @!P0 IMAD.MOV.U32 R121, RZ, RZ, R3 ;  /* 0x000000ffff798224 */ /* 0x000fe200078e0003 */
[----:B------:R-:W-:Y:S01]  /*7850*/  PRMT R236, RZ, 0x7610, R236 ;  /* 0x00007610ffec7816 */ /* 0x000fe200000000ec */
[----:B------:R-:W-:Y:S04]  /*7860*/  STL [R1+0x28], R0 ;  /* 0x0000280001007387 */ /* 0x000fe80000100800 */
[----:B------:R1:W2:Y:S01]  /*7870*/  @!P0 LDG.E.U8 R147, desc[UR20][R120.64] ;  /* 0x0000001478938981 */ /* 0x0002a2000c1e1100 */
[----:B------:R-:W-:Y:S02]  /*7880*/  PRMT R123, RZ, 0x7610, R123 ;  /* 0x00007610ff7b7816 */ /* 0x000fe4000000007b */
[----:B------:R-:W-:Y:S01]  /*7890*/  PRMT R122, RZ, 0x7610, R122 ;  /* 0x00007610ff7a7816 */ /* 0x000fe2000000007a */
[----:B------:R-:W-:Y:S01]  /*78a0*/  STL [R1+0x24], R3 ;  /* 0x0000240301007387 */ /* 0x000fe20000100800 */
[----:B-1----:R-:W-:-:S02]  /*78b0*/  @!P2 IMAD.MOV.U32 R120, RZ, RZ, R31 ;  /* 0x000000ffff78a224 */ /* 0x002fc400078e001f */
[----:B------:R-:W-:-:S05]  /*78c0*/  @!P2 IMAD.MOV.U32 R121, RZ, RZ, R32 ;  /* 0x000000ffff79a224 */ /* 0x000fca00078e0020 */
[----:B------:R1:W3:Y:S01]  /*78d0*/  @!P2 LDG.E.U8 R236, desc[UR20][R120.64] ;  /* 0x0000001478eca981 */ /* 0x0002e2000c1e1100 */
[----:B0-----:R-:W-:-:S03]  /*78e0*/  SHF.R.U32.HI R124, RZ, 0x6, R125 ;  /* 0x00000006ff7c7819 */ /* 0x001fc6000001167d */
[----:B------:R0:W-:Y:S01]  /*78f0*/  STL [R1+0x30], R31 ;  /* 0x0000301f01007387 */ /* 0x0001e20000100800 */
[----:B------:R-:W-:Y:S01]  /*7900*/  SHF.R.U32.HI R125, RZ, 0x6, R125 ;  /* 0x00000006ff7d7819 */ /* 0x000fe2000001167d */
[----:B-1----:R-:W-:Y:S01]  /*7910*/  @!P4 IMAD.MOV.U32 R120, RZ, RZ, R61 ;  /* 0x000000ffff78c224 */ /* 0x002fe200078e003d */
[----:B------:R-:W-:Y:S01]  /*7920*/  SGXT.U32 R124, R124, 0x1 ;  /* 0x000000017c7c781a */ /* 0x000fe20000000000 */
[----:B------:R-:W-:Y:S01]  /*7930*/  @!P4 IMAD.MOV.U32 R121, RZ, RZ, R62 ;  /* 0x000000ffff79c224 */ /* 0x000fe200078e003e */
[----:B------:R1:W-:Y:S01]  /*7940*/  STL.S16 [R1+0x14], R122 ;  /* 0x0000147a01007387 */ /* 0x0003e20000100600 */
[----:B------:R-:W-:Y:S02]  /*7950*/  SGXT.U32 R125, R125, 0x1 ;  /* 0x000000017d7d781a */ /* 0x000fe40000000000 */
[----:B------:R-:W-:Y:S01]  /*7960*/  LOP3.LUT R124, R124, 0xa, RZ, 0xfc, !PT ;  /* 0x0000000a7c7c7812 */ /* 0x000fe200078efcff */
[----:B------:R4:W2:Y:S01]  /*7970*/  @!P4 LDG.E.U8 R123, desc[UR20][R120.64] ;  /* 0x00000014787bc981 */ /* 0x0008a2000c1e1100 */
[----:B------:R-:W-:-:S03]  /*7980*/  LOP3.LUT R125, R125, 0x8, RZ, 0xfc, !PT ;  /* 0x000000087d7d7812 */ /* 0x000fc600078efcff */
[----:B0-----:R-:W3:Y:S01]  /*7990*/  LDL.LU R31, [R1+0x14] ;  /* 0x00001400011f7983 */ /* 0x001ee20000300800 */
[----:B-1----:R-:W0:Y:S03]  /*79a0*/  S2R R122, SR_TID.X ;  /* 0x00000000007a7919 */ /* 0x002e260000002100 */
[----:B------:R1:W-:Y:S04]  /*79b0*/  STL [R1+0x2c], R32 ;  /* 0x00002c2001007387 */ /* 0x0003e80000100800 */
[----:B------:R0:W-:Y:S04]  /*79c0*/  STL [R1+0x38], R61 ;  /* 0x0000383d01007387 */ /* 0x0001e80000100800 */
[----:B------:R-:W-:Y:S04]  /*79d0*/  STL [R1+0x34], R62 ;  /* 0x0000343e01007387 */ /* 0x000fe80000100800 */
[----:B------:R-:W-:Y:S01]  /*79e0*/  STL [R1+0x40], R91 ;  /* 0x0000405b01007387 */ /* 0x000fe20000100800 */
[----:B0-----:R-:W-:-:S04]  /*79f0*/  SHF.R.U32.HI R122, RZ, 0x6, R122 ;  /* 0x00000006ff7a7819 */ /* 0x001fc8000001167a */
[----:B------:R-:W-:-:S04]  /*7a00*/  SGXT.U32 R122, R122, 0x1 ;  /* 0x000000017a7a781a */ /* 0x000fc80000000000 */
[----:B------:R-:W-:-:S04]  /*7a10*/  LOP3.LUT R122, R122, 0xc, RZ, 0xfc, !PT ;  /* 0x0000000c7a7a7812 */ /* 0x000fc800078efcff */
[----:B------:R-:W-:Y:S02]  /*7a20*/  ISETP.GE.AND P5, PT, R122, UR22, PT ;  /* 0x000000167a007c0c */ /* 0x000fe4000bfa6270 */
[----:B------:R-:W-:Y:S01]  /*7a30*/  ISETP.GE.AND P0, PT, R125, UR22, PT ;  /* 0x000000167d007c0c */ /* 0x000fe2000bf06270 */
[----:B----4-:R-:W-:Y:S01]  /*7a40*/  @!P6 IMAD.MOV.U32 R120, RZ, RZ, R91 ;  /* 0x000000ffff78e224 */ /* 0x010fe200078e005b */
[----:B------:R-:W-:Y:S01]  /*7a50*/  ISETP.GE.AND P1, PT, R124, UR22, PT ;  /* 0x000000167c007c0c */ /* 0x000fe2000bf26270 */
[----:B------:R-:W-:Y:S01]  /*7a60*/  @!P6 IMAD.MOV.U32 R121, RZ, RZ, R92 ;  /* 0x000000ffff79e224 */ /* 0x000fe200078e005c */
[----:B------:R-:W-:Y:S02]  /*7a70*/  PRMT R146, RZ, 0x7610, R146 ;  /* 0x00007610ff927816 */ /* 0x000fe40000000092 */
[----:B------:R-:W-:Y:S02]  /*7a80*/  PRMT R238, RZ, 0x7610, R238 ;  /* 0x00007610ffee7816 */ /* 0x000fe400000000ee */
[----:B-1----:R-:W-:-:S02]  /*7a90*/  PRMT R32, RZ, 0x7610, R32 ;  /* 0x00007610ff207816 */ /* 0x002fc40000000020 */
[----:B------:R-:W-:Y:S02]  /*7aa0*/  PRMT R145, RZ, 0x7610, R145 ;  /* 0x00007610ff917816 */ /* 0x000fe40000000091 */
[----:B------:R-:W-:Y:S02]  /*7ab0*/  PRMT R167, RZ, 0x7610, R167 ;  /* 0x00007610ffa77816 */ /* 0x000fe400000000a7 */
[----:B------:R-:W-:Y:S02]  /*7ac0*/  PRMT R61, RZ, 0x7610, R61 ;  /* 0x00007610ff3d7816 */ /* 0x000fe4000000003d */
[----:B------:R-:W-:Y:S02]  /*7ad0*/  PRMT R0, RZ, 0x7610, R0 ;  /* 0x00007610ff007816 */ /* 0x000fe40000000000 */
[----:B------:R-:W-:Y:S01]  /*7ae0*/  PRMT R144, RZ, 0x7610, R144 ;  /* 0x00007610ff907816 */ /* 0x000fe20000000090 */
[----:B--2---:R0:W-:Y:S04]  /*7af0*/  STL [R1+0x18], R123 ;  /* 0x0000187b01007387 */ /* 0x0041e80000100800 */
[----:B---3--:R1:W2:Y:S01]  /*7b00*/  @!P6 LDG.E.U8 R31, desc[UR20][R120.64] ;  /* 0x00000014781fe981 */ /* 0x0082a2000c1e1100 */
[----:B0-----:R-:W0:Y:S02]  /*7b10*/  S2R R123, SR_TID.X ;  /* 0x00000000007b7919 */ /* 0x001e240000002100 */
[----:B0-----:R-:W-:-:S02]  /*7b20*/  SHF.R.U32.HI R122, RZ, 0x6, R123 ;  /* 0x00000006ff7a7819 */ /* 0x001fc4000001167b */
[----:B------:R-:W-:-:S04]  /*7b30*/  LEA.HI R123, R123, 0xe, RZ, 0x1a ;  /* 0x0000000e7b7b7811 */ /* 0x000fc800078fd0ff */
[----:B------:R-:W-:Y:S02]  /*7b40*/  ISETP.GE.AND P4, PT, R123, UR22, PT ;  /* 0x000000167b007c0c */ /* 0x000fe4000bf86270 */
[----:B------:R-:W0:Y:S01]  /*7b50*/  S2R R123, SR_TID.X ;  /* 0x00000000007b7919 */ /* 0x000e220000002100 */
[----:B------:R-:W-:-:S04]  /*7b60*/  SGXT.U32 R122, R122, 0x1 ;  /* 0x000000017a7a781a */ /* 0x000fc80000000000 */
[----:B------:R-:W-:Y:S01]  /*7b70*/  LOP3.LUT R122, R122, 0x10, RZ, 0xfc, !PT ;  /* 0x000000107a7a7812 */ /* 0x000fe200078efcff */
[----:B-1----:R-:W-:-:S03]  /*7b80*/  @!P0 IMAD.MOV.U32 R120, RZ, RZ, R2 ;  /* 0x000000ffff788224 */ /* 0x002fc600078e0002 */
[----:B------:R-:W-:Y:S01]  /*7b90*/  ISETP.GE.AND P2, PT, R122, UR22, PT ;  /* 0x000000167a007c0c */ /* 0x000fe2000bf46270 */
[----:B------:R-:W-:-:S05]  /*7ba0*/  @!P0 IMAD.MOV.U32 R121, RZ, RZ, R4 ;  /* 0x000000ffff798224 */ /* 0x000fca00078e0004 */
[----:B------:R1:W3:Y:S02]  /*7bb0*/  @!P0 LDG.E.U8 R146, desc[UR20][R120.64] ;  /* 0x0000001478928981 */ /* 0x0002e4000c1e1100 */
[----:B-1----:R-:W-:Y:S01]  /*7bc0*/  @!P1 IMAD.MOV.U32 R120, RZ, RZ, R33 ;  /* 0x000000ffff789224 */ /* 0x002fe200078e0021 */
[----:B0-----:R-:W-:Y:S01]  /*7bd0*/  SHF.R.U32.HI R122, RZ, 0x6, R123 ;  /* 0x00000006ff7a7819 */ /* 0x001fe2000001167b */
[----:B------:R-:W-:-:S03]  /*7be0*/  @!P1 IMAD.MOV.U32 R121, RZ, RZ, R35 ;  /* 0x000000ffff799224 */ /* 0x000fc600078e0023 */
[----:B------:R-:W-:Y:S02]  /*7bf0*/  SGXT.U32 R122, R122, 0x1 ;  /* 0x000000017a7a781a */ /* 0x000fe40000000000 */
[----:B------:R0:W4:Y:S02]  /*7c00*/  @!P1 LDG.E.U8 R238, desc[UR20][R120.64] ;  /* 0x0000001478ee9981 */ /* 0x000124000c1e1100 */
[----:B------:R-:W-:Y:S02]  /*7c10*/  LOP3.LUT R122, R122, 0x14, RZ, 0xfc, !PT ;  /* 0x000000147a7a7812 */ /* 0x000fe400078efcff */
[----:B------:R-:W-:Y:S02]  /*7c20*/  SHF.R.U32.HI R123, RZ, 0x6, R123 ;  /* 0x00000006ff7b7819 */ /* 0x000fe4000001167b */
[----:B------:R-:W-:Y:S02]  /*7c30*/  ISETP.GE.AND P1, PT, R122, UR22, PT ;  /* 0x000000167a007c0c */ /* 0x000fe4000bf26270 */
[----:B------:R-:W1:Y:S01]  /*7c40*/  S2R R122, SR_TID.X ;  /* 0x00000000007a7919 */ /* 0x000e620000002100 */
[----:B------:R-:W-:-:S04]  /*7c50*/  SGXT.U32 R123, R123, 0x1 ;  /* 0x000000017b7b781a */ /* 0x000fc80000000000 */
[----:B------:R-:W-:-:S04]  /*7c60*/  LOP3.LUT R123, R123, 0x12, RZ, 0xfc, !PT ;  /* 0x000000127b7b7812 */ /* 0x000fc800078efcff */
[----:B------:R-:W-:Y:S02]  /*7c70*/  ISETP.GE.AND P0, PT, R123, UR22, PT ;  /* 0x000000167b007c0c */ /* 0x000fe4000bf06270 */
[----:B------:R-:W1:Y:S01]  /*7c80*/  S2R R123, SR_TID.X ;  /* 0x00000000007b7919 */ /* 0x000e620000002100 */
[----:B0-----:R-:W-:Y:S01]  /*7c90*/  @!P5 IMAD.MOV.U32 R120, RZ, RZ, R63 ;  /* 0x000000ffff78d224 */ /* 0x001fe200078e003f */
[----:B------:R0:W-:Y:S01]  /*7ca0*/  STL [R1+0x3c], R92 ;  /* 0x00003c5c01007387 */ /* 0x0001e20000100800 */
[----:B------:R-:W-:Y:S01]  /*7cb0*/  @!P5 IMAD.MOV.U32 R121, RZ, RZ, R64 ;  /* 0x000000ffff79d224 */ /* 0x000fe200078e0040 */
[----:B0-----:R-:W-:-:S06]  /*7cc0*/  PRMT R92, RZ, 0x7610, R92 ;  /* 0x00007610ff5c7816 */ /* 0x001fcc000000005c */
[----:B------:R0:W2:Y:S01]  /*7cd0*/  @!P5 LDG.E.U8 R92, desc[UR20][R120.64] ;  /* 0x00000014785cd981 */ /* 0x0000a2000c1e1100 */
[----:B-1----:R-:W-:-:S04]  /*7ce0*/  SHF.R.U32.HI R122, RZ, 0x6, R122 ;  /* 0x00000006ff7a7819 */ /* 0x002fc8000001167a */
[----:B------:R-:W-:-:S04]  /*7cf0*/  SGXT.U32 R122, R122, 0x1 ;  /* 0x000000017a7a781a */ /* 0x000fc80000000000 */
[----:B------:R-:W-:-:S04]  /*7d00*/  LOP3.LUT R122, R122, 0x16, RZ, 0xfc, !PT ;  /* 0x000000167a7a7812 */ /* 0x000fc800078efcff */
[----:B------:R-:W-:Y:S02]  /*7d10*/  ISETP.GE.AND P5, PT, R122, UR22, PT ;  /* 0x000000167a007c0c */ /* 0x000fe4000bfa6270 */
[----:B------:R-:W-:Y:S01]  /*7d20*/  SHF.R.U32.HI R122, RZ, 0x6, R123 ;  /* 0x00000006ff7a7819 */ /* 0x000fe2000001167b */
[----:B0-----:R-:W-:-:S03]  /*7d30*/  @!P4 IMAD.MOV.U32 R120, RZ, RZ, R105 ;  /* 0x000000ffff78c224 */ /* 0x001fc600078e0069 */
[----:B------:R-:W-:Y:S01]  /*7d40*/  SGXT.U32 R122, R122, 0x1 ;  /* 0x000000017a7a781a */ /* 0x000fe20000000000 */
[----:B------:R-:W-:-:S03]  /*7d50*/  @!P4 IMAD.MOV.U32 R121, RZ, RZ, R107 ;  /* 0x000000ffff79c224 */ /* 0x000fc600078e006b */
[----:B------:R-:W-:Y:S02]  /*7d60*/  LOP3.LUT R122, R122, 0x18, RZ, 0xfc, !PT ;  /* 0x000000187a7a7812 */ /* 0x000fe400078efcff */
[----:B------:R0:W2:Y:S02]  /*7d70*/  @!P4 LDG.E.U8 R32, desc[UR20][R120.64] ;  /* 0x000000147820c981 */ /* 0x0000a4000c1e1100 */
[----:B------:R-:W-:Y:S02]  /*7d80*/  ISETP.GE.AND P4, PT, R122, UR22, PT ;  /* 0x000000167a007c0c */ /* 0x000fe4000bf86270 */
[----:B------:R-:W-:Y:S01]  /*7d90*/  SHF.R.U32.HI R122, RZ, 0x6, R123 ;  /* 0x00000006ff7a7819 */ /* 0x000fe2000001167b */
[----:B0-----:R-:W-:Y:S02]  /*7da0*/  @!P2 IMAD.MOV.U32 R120, RZ, RZ, R5 ;  /* 0x000000ffff78a224 */ /* 0x001fe400078e0005 */
[----:B------:R-:W-:Y:S01]  /*7db0*/  @!P2 IMAD.MOV.U32 R121, RZ, RZ, R7 ;  /* 0x000000ffff79a224 */ /* 0x000fe200078e0007 */
[----:B------:R-:W-:-:S04]  /*7dc0*/  SGXT.U32 R122, R122, 0x1 ;  /* 0x000000017a7a781a */ /* 0x000fc80000000000 */
[----:B------:R0:W2:Y:S01]  /*7dd0*/  @!P2 LDG.E.U8 R145, desc[UR20][R120.64] ;  /* 0x000000147891a981 */ /* 0x0000a2000c1e1100 */
[----:B------:R-:W-:Y:S01]  /*7de0*/  LOP3.LUT R122, R122, 0x1c, RZ, 0xfc, !PT ;  /* 0x0000001c7a7a7812 */ /* 0x000fe200078efcff */
[----:B0-----:R-:W-:Y:S02]  /*7df0*/  @!P0 IMAD.MOV.U32 R120, RZ, RZ, R34 ;  /* 0x000000ffff788224 */ /* 0x001fe400078e0022 */
[----:B------:R-:W-:-:S05]  /*7e00*/  @!P0 IMAD.MOV.U32 R121, RZ, RZ, R36 ;  /* 0x000000ffff798224 */ /* 0x000fca00078e0024 */
[----:B------:R0:W2:Y:S01]  /*7e10*/  @!P0 LDG.E.U8 R167, desc[UR20][R120.64] ;  /* 0x0000001478a78981 */ /* 0x0000a2000c1e1100 */
[----:B------:R-:W-:Y:S02]  /*7e20*/  ISETP.GE.AND P0, PT, R122, UR22, PT ;  /* 0x000000167a007c0c */ /* 0x000fe4000bf06270 */
[----:B------:R-:W1:Y:S01]  /*7e30*/  S2R R122, SR_TID.X ;  /* 0x00000000007a7919 */ /* 0x000e620000002100 */
[----:B------:R-:W-:-:S04]  /*7e40*/  SHF.R.U32.HI R91, RZ, 0x6, R123 ;  /* 0x00000006ff5b7819 */ /* 0x000fc8000001167b */
[----:B------:R-:W-:Y:S01]  /*7e50*/  SGXT.U32 R91, R91, 0x1 ;  /* 0x000000015b5b781a */ /* 0x000fe20000000000 */
[----:B0-----:R-:W-:-:S03]  /*7e60*/  @!P1 IMAD.MOV.U32 R120, RZ, RZ, R65 ;  /* 0x000000ffff789224 */ /* 0x001fc600078e0041 */
[----:B------:R-:W-:Y:S01]  /*7e70*/  LOP3.LUT R91, R91, 0x1a, RZ, 0xfc, !PT ;  /* 0x0000001a5b5b7812 */ /* 0x000fe200078efcff */
[----:B------:R-:W-:-:S03]  /*7e80*/  @!P1 IMAD.MOV.U32 R121, RZ, RZ, R67 ;  /* 0x000000ffff799224 */ /* 0x000fc600078e0043 */
[----:B------:R-:W-:Y:S02]  /*7e90*/  ISETP.GE.AND P2, PT, R91, UR22, PT ;  /* 0x000000165b007c0c */ /* 0x000fe4000bf46270 */
[----:B------:R-:W-:Y:S01]  /*7ea0*/  LEA.HI R91, R123, 0x1e, RZ, 0x1a ;  /* 0x0000001e7b5b7811 */ /* 0x000fe200078fd0ff */
[----:B------:R0:W2:Y:S03]  /*7eb0*/  @!P1 LDG.E.U8 R61, desc[UR20][R120.64] ;  /* 0x00000014783d9981 */ /* 0x0000a6000c1e1100 */
[----:B------:R-:W-:Y:S01]  /*7ec0*/  ISETP.GE.AND P1, PT, R91, UR22, PT ;  /* 0x000000165b007c0c */ /* 0x000fe2000bf26270 */
[----:B0-----:R-:W-:Y:S01]  /*7ed0*/  @!P5 IMAD.MOV.U32 R120, RZ, RZ, R93 ;  /* 0x000000ffff78d224 */ /* 0x001fe200078e005d */
[----:B-1----:R-:W-:Y:S01]  /*7ee0*/  SHF.R.U32.HI R91, RZ, 0x6, R122 ;  /* 0x00000006ff5b7819 */ /* 0x002fe2000001167a */
[----:B------:R-:W-:-:S03]  /*7ef0*/  @!P5 IMAD.MOV.U32 R121, RZ, RZ, R95 ;  /* 0x000000ffff79d224 */ /* 0x000fc600078e005f */
[----:B------:R-:W-:Y:S02]  /*7f00*/  SGXT.U32 R91, R91, 0x1 ;  /* 0x000000015b5b781a */ /* 0x000fe40000000000 */
[----:B------:R0:W2:Y:S02]  /*7f10*/  @!P5 LDG.E.U8 R0, desc[UR20][R120.64] ;  /* 0x000000147800d981 */ /* 0x0000a4000c1e1100 */
[----:B------:R-:W-:-:S04]  /*7f20*/  LOP3.LUT R91, R91, 0x20, RZ, 0xfc, !PT ;  /* 0x000000205b5b7812 */ /* 0x000fc800078efcff */
[----:B------:R-:W-:Y:S02]  /*7f30*/  ISETP.GE.AND P5, PT, R91, UR22, PT ;  /* 0x000000165b007c0c */ /* 0x000fe4000bfa6270 */
[--C-:B------:R-:W-:Y:S02]  /*7f40*/  SHF.R.U32.HI R91, RZ, 0x6, R122.reuse ;  /* 0x00000006ff5b7819 */ /* 0x100fe4000001167a */
[----:B------:R-:W-:Y:S01]  /*7f50*/  SHF.R.U32.HI R122, RZ, 0x6, R122 ;  /* 0x00000006ff7a7819 */ /* 0x000fe2000001167a */
[----:B0-----:R-:W-:-:S03]  /*7f60*/  @!P4 IMAD.MOV.U32 R120, RZ, RZ, R6 ;  /* 0x000000ffff78c224 */ /* 0x001fc600078e0006 */
[----:B------:R-:W-:Y:S01]  /*7f70*/  SGXT.U32 R122, R122, 0x1 ;  /* 0x000000017a7a781a */ /* 0x000fe20000000000 */
[----:B------:R-:W-:-:S03]  /*7f80*/  @!P4 IMAD.MOV.U32 R121, RZ, RZ, R8 ;  /* 0x000000ffff79c224 */ /* 0x000fc600078e0008 */
[----:B------:R-:W-:Y:S02]  /*7f90*/  LOP3.LUT R122, R122, 0x22, RZ, 0xfc, !PT ;  /* 0x000000227a7a7812 */ /* 0x000fe400078efcff */
[----:B------:R0:W2:Y:S02]  /*7fa0*/  @!P4 LDG.E.U8 R144, desc[UR20][R120.64] ;  /* 0x000000147890c981 */ /* 0x0000a4000c1e1100 */
[----:B------:R-:W-:Y:S02]  /*7fb0*/  ISETP.GE.AND P4, PT, R122, UR22, PT ;  /* 0x000000167a007c0c */ /* 0x000fe4000bf86270 */
[----:B------:R-:W1:Y:S01]  /*7fc0*/  S2R R122, SR_TID.X ;  /* 0x00000000007a7919 */ /* 0x000e620000002100 */
[----:B------:R-:W-:Y:S02]  /*7fd0*/  SGXT.U32 R91, R91, 0x1 ;  /* 0x000000015b5b781a */ /* 0x000fe40000000000 */
[----:B------:R-:W-:Y:S01]  /*7fe0*/  PRMT R163, RZ, 0x7610, R163 ;  /* 0x00007610ffa37816 */ /* 0x000fe200000000a3 */
[----:B0-----:R-:W-:-:S02]  /*7ff0*/  @!P2 IMAD.MOV.U32 R120, RZ, RZ, R37 ;  /* 0x000000ffff78a224 */ /* 0x001fc400078e0025 */
[----:B------:R-:W-:Y:S01]  /*8000*/  @!P2 IMAD.MOV.U32 R121, RZ, RZ, R38 ;  /* 0x000000ffff79a224 */ /* 0x000fe200078e0026 */
[----:B------:R-:W-:-:S04]  /*8010*/  LOP3.LUT R91, R91, 0x28, RZ, 0xfc, !PT ;  /* 0x000000285b5b7812 */ /* 0x000fc800078efcff */
[----:B------:R0:W2:Y:S01]  /*8020*/  @!P2 LDG.E.U8 R163, desc[UR20][R120.64] ;  /* 0x0000001478a3a981 */ /* 0x0000a2000c1e1100 */
[----:B------:R-:W-:Y:S02]  /*8030*/  ISETP.GE.AND P2, PT, R91, UR22, PT ;  /* 0x000000165b007c0c */ /* 0x000fe4000bf46270 */
[----:B------:R-:W-:Y:S01]  /*8040*/  PRMT R62, RZ, 0x7610, R62 ;  /* 0x00007610ff3e7816 */ /* 0x000fe2000000003e */
[----:B0-----:R-:W-:Y:S01]  /*8050*/  @!P0 IMAD.MOV.U32 R120, RZ, RZ, R66 ;  /* 0x000000ffff788224 */ /* 0x001fe200078e0042 */
[--C-:B-1----:R-:W-:Y:S02]  /*8060*/  SHF.R.U32.HI R91, RZ, 0x6, R122.reuse ;  /* 0x00000006ff5b7819 */ /* 0x102fe4000001167a */
[----:B------:R-:W-:Y:S01]  /*8070*/  SHF.R.U32.HI R122, RZ, 0x6, R122 ;  /* 0x00000006ff7a7819 */ /* 0x000fe2000001167a */
[----:B------:R-:W-:-:S03]  /*8080*/  @!P0 IMAD.MOV.U32 R121, RZ, RZ, R68 ;  /* 0x000000ffff798224 */ /* 0x000fc600078e0044 */
[----:B------:R-:W-:Y:S02]  /*8090*/  SGXT.U32 R122, R122, 0x1 ;  /* 0x000000017a7a781a */ /* 0x000fe40000000000 */
[----:B------:R0:W2:Y:S02]  /*80a0*/  @!P0 LDG.E.U8 R62, desc[UR20][R120.64] ;  /* 0x00000014783e8981 */ /* 0x0000a4000c1e1100 */
[----:B------:R-:W-:-:S04]  /*80b0*/  LOP3.LUT R122, R122, 0x24, RZ, 0xfc, !PT ;  /* 0x000000247a7a7812 */ /* 0x000fc800078efcff */
[----:B------:R-:W-:Y:S02]  /*80c0*/  ISETP.GE.AND P0, PT, R122, UR22, PT ;  /* 0x000000167a007c0c */ /* 0x000fe4000bf06270 */
[----:B------:R-:W1:Y:S01]  /*80d0*/  S2R R122, SR_TID.X ;  /* 0x00000000007a7919 */ /* 0x000e620000002100 */
[----:B------:R-:W-:Y:S01]  /*80e0*/  SGXT.U32 R91, R91, 0x1 ;  /* 0x000000015b5b781a */ /* 0x000fe20000000000 */
[----:B0-----:R-:W-:Y:S01]  /*80f0*/  @!P1 IMAD.MOV.U32 R120, RZ, RZ, R106 ;  /* 0x000000ffff789224 */ /* 0x001fe200078e006a */
[----:B------:R-:W-:Y:S01]  /*8100*/  PRMT R3, RZ, 0x7610, R3 ;  /* 0x00007610ff037816 */ /* 0x000fe20000000003 */
[----:B------:R-:W-:Y:S01]  /*8110*/  @!P1 IMAD.MOV.U32 R121, RZ, RZ, R108 ;  /* 0x000000ffff799224 */ /* 0x000fe200078e006c */
[----:B------:R-:W-:-:S04]  /*8120*/  LOP3.LUT R91, R91, 0x30, RZ, 0xfc, !PT ;  /* 0x000000305b5b7812 */ /* 0x000fc800078efcff */
[----:B------:R0:W2:Y:S01]  /*8130*/  @!P1 LDG.E.U8 R3, desc[UR20][R120.64] ;  /* 0x0000001478039981 */ /* 0x0000a2000c1e1100 */
[----:B------:R-:W-:Y:S02]  /*8140*/  ISETP.GE.AND P1, PT, R91, UR22, PT ;  /* 0x000000165b007c0c */ /* 0x000fe4000bf26270 */
[----:B------:R-:W-:Y:S01]  /*8150*/  PRMT R143, RZ, 0x7610, R143 ;  /* 0x00007610ff8f7816 */ /* 0x000fe2000000008f */
[----:B0-----:R-:W-:Y:S02]  /*8160*/  @!P5 IMAD.MOV.U32 R120, RZ, RZ, R9 ;  /* 0x000000ffff78d224 */ /* 0x001fe400078e0009 */
[----:B------:R-:W-:-:S05]  /*8170*/  @!P5 IMAD.MOV.U32 R121, RZ, RZ, R11 ;  /* 0x000000ffff79d224 */ /* 0x000fca00078e000b */
[----:B------:R0:W2:Y:S01]  /*8180*/  @!P5 LDG.E.U8 R143, desc[UR20][R120.64] ;  /* 0x00000014788fd981 */ /* 0x0000a2000c1e1100 */
[----:B-1----:R-:W-:-:S04]  /*8190*/  SHF.R.U32.HI R91, RZ, 0x6, R122 ;  /* 0x00000006ff5b7819 */ /* 0x002fc8000001167a */
[----:B------:R-:W-:-:S04]  /*81a0*/  SGXT.U32 R91, R91, 0x1 ;  /* 0x000000015b5b781a */ /* 0x000fc80000000000 */
[----:B------:R-:W-:-:S04]  /*81b0*/  LOP3.LUT R91, R91, 0x26, RZ, 0xfc, !PT ;  /* 0x000000265b5b7812 */ /* 0x000fc800078efcff */
[----:B------:R-:W-:Y:S02]  /*81c0*/  ISETP.GE.AND P5, PT, R91, UR22, PT ;  /* 0x000000165b007c0c */ /* 0x000fe4000bfa6270 */
[--C-:B------:R-:W-:Y:S02]  /*81d0*/  SHF.R.U32.HI R91, RZ, 0x6, R122.reuse ;  /* 0x00000006ff5b7819 */ /* 0x100fe4000001167a */
[----:B------:R-:W-:Y:S01]  /*81e0*/  SHF.R.U32.HI R122, RZ, 0x6, R122 ;  /* 0x00000006ff7a7819 */ /* 0x000fe2000001167a */
[----:B0-----:R-:W-:Y:S01]  /*81f0*/  @!P4 IMAD.MOV.U32 R120, RZ, RZ, R39 ;  /* 0x000000ffff78c224 */ /* 0x001fe200078e0027 */
[----:B------:R-:W-:Y:S02]  /*8200*/  PRMT R161, RZ, 0x7610, R161 ;  /* 0x00007610ffa17816 */ /* 0x000fe400000000a1 */
        /* <DEDUP_REMOVED lines=32> */
[----:B------:R-:W-:Y:S01]  /*8410*/  @!P5 IMAD.MOV.U32 R121, RZ, RZ, R96 ;  /* 0x000000ffff79d224 */ /* 0x000fe200078e0060 */
[----:B------:R-:W-:-:S04]  /*8420*/  PRMT R140, RZ, 0x7610, R140 ;  /* 0x00007610ff8c7816 */ /* 0x000fc8000000008c */
[----:B------:R0:W2:Y:S01]  /*8430*/  @!P5 LDG.E.U8 R157, desc[UR20][R120.64] ;  /* 0x00000014789dd981 */ /* 0x0000a2000c1e1100 */
[----:B-1----:R-:W-:-:S04]  /*8440*/  SHF.R.U32.HI R91, RZ, 0x6, R122 ;  /* 0x00000006ff5b7819 */ /* 0x002fc8000001167a */
[----:B------:R-:W-:-:S04]  /*8450*/  SGXT.U32 R91, R91, 0x1 ;  /* 0x000000015b5b781a */ /* 0x000fc80000000000 */
[----:B------:R-:W-:Y:S01]  /*8460*/  LOP3.LUT R91, R91, 0x2c, RZ, 0xfc, !PT ;  /* 0x0000002c5b5b7812 */ /* 0x000fe200078efcff */
[----:B0-----:R-:W-:Y:S02]  /*8470*/  @!P4 IMAD.MOV.U32 R120, RZ, RZ, R14 ;  /* 0x000000ffff78c224 */ /* 0x001fe400078e000e */
[----:B------:R-:W-:Y:S01]  /*8480*/  @!P4 IMAD.MOV.U32 R121, RZ, RZ, R16 ;  /* 0x000000ffff79c224 */ /* 0x000fe200078e0010 */
[----:B------:R-:W-:Y:S02]  /*8490*/  ISETP.GE.AND P5, PT, R91, UR22, PT ;  /* 0x000000165b007c0c */ /* 0x000fe4000bfa6270 */
[----:B------:R-:W-:Y:S02]  /*84a0*/  SHF.R.U32.HI R91, RZ, 0x6, R122 ;  /* 0x00000006ff5b7819 */ /* 0x000fe4000001167a */
[----:B------:R-:W-:Y:S01]  /*84b0*/  LEA.HI R122, R122, 0x2e, RZ, 0x1a ;  /* 0x0000002e7a7a7811 */ /* 0x000fe200078fd0ff */
[----:B------:R0:W2:Y:S03]  /*84c0*/  @!P4 LDG.E.U8 R140, desc[UR20][R120.64] ;  /* 0x00000014788cc981 */ /* 0x0000a6000c1e1100 */
[----:B------:R-:W-:-:S02]  /*84d0*/  ISETP.GE.AND P4, PT, R122, UR22, PT ;  /* 0x000000167a007c0c */ /* 0x000fc4000bf86270 */
[----:B------:R-:W1:Y:S01]  /*84e0*/  S2R R122, SR_TID.X ;  /* 0x00000000007a7919 */ /* 0x000e620000002100 */
[----:B------:R-:W3:Y:S01]  /*84f0*/  S2R R124, SR_TID.X ;  /* 0x00000000007c7919 */ /* 0x000ee20000002100 */
[----:B------:R-:W-:Y:S01]  /*8500*/  SGXT.U32 R91, R91, 0x1 ;  /* 0x000000015b5b781a */ /* 0x000fe20000000000 */
[----:B0-----:R-:W-:Y:S01]  /*8510*/  @!P2 IMAD.MOV.U32 R120, RZ, RZ, R17 ;  /* 0x000000ffff78a224 */ /* 0x001fe200078e0011 */
[----:B------:R-:W-:Y:S01]  /*8520*/  PRMT R139, RZ, 0x7610, R139 ;  /* 0x00007610ff8b7816 */ /* 0x000fe2000000008b */
[----:B------:R-:W-:Y:S01]  /*8530*/  @!P2 IMAD.MOV.U32 R121, RZ, RZ, R19 ;  /* 0x000000ffff79a224 */ /* 0x000fe200078e0013 */
[----:B------:R-:W-:Y:S02]  /*8540*/  LOP3.LUT R91, R91, 0x50, RZ, 0xfc, !PT ;  /* 0x000000505b5b7812 */ /* 0x000fe400078efcff */
[----:B------:R-:W-:Y:S02]  /*8550*/  PRMT R128, RZ, 0x7610, R128 ;  /* 0x00007610ff807816 */ /* 0x000fe40000000080 */
[----:B------:R0:W2:Y:S01]  /*8560*/  @!P2 LDG.E.U8 R139, desc[UR20][R120.64] ;  /* 0x00000014788ba981 */ /* 0x0000a2000c1e1100 */
[----:B------:R-:W-:-:S02]  /*8570*/  ISETP.GE.AND P2, PT, R91, UR22, PT ;  /* 0x000000165b007c0c */ /* 0x000fc4000bf46270 */
[----:B------:R-:W-:Y:S01]  /*8580*/  PRMT R138, RZ, 0x7610, R138 ;  /* 0x00007610ff8a7816 */ /* 0x000fe2000000008a */
[----:B0-----:R-:W-:Y:S02]  /*8590*/  @!P0 IMAD.MOV.U32 R120, RZ, RZ, R40 ;  /* 0x000000ffff788224 */ /* 0x001fe400078e0028 */
[----:B------:R-:W-:-:S05]  /*85a0*/  @!P0 IMAD.MOV.U32 R121, RZ, RZ, R43 ;  /* 0x000000ffff798224 */ /* 0x000fca00078e002b */
[----:B------:R0:W2:Y:S01]  /*85b0*/  @!P0 LDG.E.U8 R128, desc[UR20][R120.64] ;  /* 0x0000001478808981 */ /* 0x0000a2000c1e1100 */
[--C-:B-1----:R-:W-:Y:S02]  /*85c0*/  SHF.R.U32.HI R91, RZ, 0x6, R122.reuse ;  /* 0x00000006ff5b7819 */ /* 0x102fe4000001167a */
[----:B------:R-:W-:Y:S02]  /*85d0*/  SHF.R.U32.HI R122, RZ, 0x6, R122 ;  /* 0x00000006ff7a7819 */ /* 0x000fe4000001167a */
[----:B------:R-:W-:Y:S01]  /*85e0*/  SGXT.U32 R91, R91, 0x1 ;  /* 0x000000015b5b781a */ /* 0x000fe20000000000 */
[----:B0-----:R-:W-:Y:S02]  /*85f0*/  @!P1 IMAD.MOV.U32 R120, RZ, RZ, R18 ;  /* 0x000000ffff789224 */ /* 0x001fe400078e0012 */
[----:B------:R-:W-:Y:S01]  /*8600*/  @!P1 IMAD.MOV.U32 R121, RZ, RZ, R20 ;  /* 0x000000ffff799224 */ /* 0x000fe200078e0014 */
[----:B------:R-:W-:Y:S02]  /*8610*/  LOP3.LUT R91, R91, 0x60, RZ, 0xfc, !PT ;  /* 0x000000605b5b7812 */ /* 0x000fe400078efcff */
[----:B------:R-:W-:-:S02]  /*8620*/  SGXT.U32 R122, R122, 0x1 ;  /* 0x000000017a7a781a */ /* 0x000fc40000000000 */
[----:B------:R0:W2:Y:S01]  /*8630*/  @!P1 LDG.E.U8 R138, desc[UR20][R120.64] ;  /* 0x00000014788a9981 */ /* 0x0000a2000c1e1100 */
[----:B------:R-:W-:Y:S02]  /*8640*/  ISETP.GE.AND P1, PT, R91, UR22, PT ;  /* 0x000000165b007c0c */ /* 0x000fe4000bf26270 */
[----:B---3--:R-:W-:Y:S02]  /*8650*/  SHF.R.U32.HI R91, RZ, 0x6, R124 ;  /* 0x00000006ff5b7819 */ /* 0x008fe4000001167c */
[----:B------:R-:W-:Y:S02]  /*8660*/  LOP3.LUT R122, R122, 0x58, RZ, 0xfc, !PT ;  /* 0x000000587a7a7812 */ /* 0x000fe400078efcff */
[----:B------:R-:W-:Y:S01]  /*8670*/  SGXT.U32 R91, R91, 0x1 ;  /* 0x000000015b5b781a */ /* 0x000fe20000000000 */
[----:B------:R-:W-:Y:S01]  /*8680*/  @!P5 IMAD.MOV.U32 R123, RZ, RZ, R73 ;  /* 0x000000ffff7bd224 */ /* 0x000fe200078e0049 */
[----:B------:R-:W-:Y:S01]  /*8690*/  ISETP.GE.AND P0, PT, R122, UR22, PT ;  /* 0x000000167a007c0c */ /* 0x000fe2000bf06270 */
[----:B------:R-:W-:Y:S01]  /*86a0*/  @!P5 IMAD.MOV.U32 R122, RZ, RZ, R71 ;  /* 0x000000ffff7ad224 */ /* 0x000fe200078e0047 */
[----:B0-----:R-:W-:-:S02]  /*86b0*/  PRMT R121, RZ, 0x7610, R121 ;  /* 0x00007610ff797816 */ /* 0x001fc40000000079 */
[----:B------:R-:W-:-:S04]  /*86c0*/  LOP3.LUT R91, R91, 0x32, RZ, 0xfc, !PT ;  /* 0x000000325b5b7812 */ /* 0x000fc800078efcff */
[----:B------:R0:W3:Y:S01]  /*86d0*/  @!P5 LDG.E.U8 R121, desc[UR20][R122.64] ;  /* 0x000000147a79d981 */ /* 0x0000e2000c1e1100 */
[----:B------:R-:W-:Y:S02]  /*86e0*/  ISETP.GE.AND P5, PT, R91, UR22, PT ;  /* 0x000000165b007c0c */ /* 0x000fe4000bfa6270 */
[--C-:B------:R-:W-:Y:S02]  /*86f0*/  SHF.R.U32.HI R91, RZ, 0x6, R124.reuse ;  /* 0x00000006ff5b7819 */ /* 0x100fe4000001167c */
[----:B------:R-:W-:Y:S02]  /*8700*/  SHF.R.U32.HI R124, RZ, 0x6, R124 ;  /* 0x00000006ff7c7819 */ /* 0x000fe4000001167c */
[----:B------:R-:W-:Y:S02]  /*8710*/  PRMT R119, RZ, 0x7610, R119 ;  /* 0x00007610ff777816 */ /* 0x000fe40000000077 */
[----:B------:R-:W-:Y:S01]  /*8720*/  SGXT.U32 R124, R124, 0x1 ;  /* 0x000000017c7c781a */ /* 0x000fe20000000000 */
[----:B0-----:R-:W-:-:S02]  /*8730*/  @!P4 IMAD.MOV.U32 R122, RZ, RZ, R109 ;  /* 0x000000ffff7ac224 */ /* 0x001fc400078e006d */
[----:B------:R-:W-:Y:S01]  /*8740*/  @!P4 IMAD.MOV.U32 R123, RZ, RZ, R111 ;  /* 0x000000ffff7bc224 */ /* 0x000fe200078e006f */
[----:B------:R-:W-:-:S04]  /*8750*/  LOP3.LUT R124, R124, 0x34, RZ, 0xfc, !PT ;  /* 0x000000347c7c7812 */ /* 0x000fc800078efcff */
[----:B------:R0:W2:Y:S01]  /*8760*/  @!P4 LDG.E.U8 R119, desc[UR20][R122.64] ;  /* 0x000000147a77c981 */ /* 0x0000a2000c1e1100 */
[----:B------:R-:W-:Y:S02]  /*8770*/  ISETP.GE.AND P4, PT, R124, UR22, PT ;  /* 0x000000167c007c0c */ /* 0x000fe4000bf86270 */
[----:B------:R-:W1:Y:S01]  /*8780*/  S2R R124, SR_TID.X ;  /* 0x00000000007c7919 */ /* 0x000e620000002100 */
[----:B------:R-:W4:Y:S01]  /*8790*/  S2R R126, SR_TID.X ;  /* 0x00000000007e7919 */ /* 0x000f220000002100 */
[----:B------:R-:W-:Y:S01]  /*87a0*/  SGXT.U32 R91, R91, 0x1 ;  /* 0x000000015b5b781a */ /* 0x000fe20000000000 */
[----:B0-----:R-:W-:Y:S01]  /*87b0*/  @!P2 IMAD.MOV.U32 R122, RZ, RZ, R21 ;  /* 0x000000ffff7aa224 */ /* 0x001fe200078e0015 */
[----:B------:R-:W-:Y:S01]  /*87c0*/  PRMT R137, RZ, 0x7610, R137 ;  /* 0x00007610ff897816 */ /* 0x000fe20000000089 */
[----:B------:R-:W-:Y:S01]  /*87d0*/  @!P2 IMAD.MOV.U32 R123, RZ, RZ, R23 ;  /* 0x000000ffff7ba224 */ /* 0x000fe200078e0017 */
[----:B------:R-:W-:Y:S02]  /*87e0*/  LOP3.LUT R91, R91, 0x68, RZ, 0xfc, !PT ;  /* 0x000000685b5b7812 */ /* 0x000fe400078efcff */
[----:B------:R-:W-:-:S02]  /*87f0*/  PRMT R136, RZ, 0x7610, R136 ;  /* 0x00007610ff887816 */ /* 0x000fc40000000088 */
[----:B------:R0:W2:Y:S01]  /*8800*/  @!P2 LDG.E.U8 R137, desc[UR20][R122.64] ;  /* 0x000000147a89a981 */ /* 0x0000a2000c1e1100 */
[----:B------:R-:W-:Y:S02]  /*8810*/  ISETP.GE.AND P2, PT, R91, UR22, PT ;  /* 0x000000165b007c0c */ /* 0x000fe4000bf46270 */
        /* <DEDUP_REMOVED lines=13> */
[----:B----4-:R-:W-:Y:S02]  /*88f0*/  SHF.R.U32.HI R91, RZ, 0x6, R126 ;  /* 0x00000006ff5b7819 */ /* 0x010fe4000001167e */
[----:B------:R-:W-:Y:S02]  /*8900*/  LOP3.LUT R124, R124, 0x70, RZ, 0xfc, !PT ;  /* 0x000000707c7c7812 */ /* 0x000fe400078efcff */
[----:B------:R-:W-:Y:S01]  /*8910*/  SGXT.U32 R91, R91, 0x1 ;  /* 0x000000015b5b781a */ /* 0x000fe20000000000 */
[----:B------:R-:W-:Y:S01]  /*8920*/  @!P5 IMAD.MOV.U32 R125, RZ, RZ, R44 ;  /* 0x000000ffff7dd224 */ /* 0x000fe200078e002c */
[----:B------:R-:W-:Y:S01]  /*8930*/  ISETP.GE.AND P0, PT, R124, UR22, PT ;  /* 0x000000167c007c0c */ /* 0x000fe2000bf06270 */
[----:B------:R-:W-:Y:S01]  /*8940*/  @!P5 IMAD.MOV.U32 R124, RZ, RZ, R42 ;  /* 0x000000ffff7cd224 */ /* 0x000fe200078e002a */
[----:B0-----:R-:W-:-:S02]  /*8950*/  PRMT R122, RZ, 0x7610, R122 ;  /* 0x00007610ff7a7816 */ /* 0x001fc4000000007a */
[----:B------:R-:W-:-:S04]  /*8960*/  LOP3.LUT R91, R91, 0x36, RZ, 0xfc, !PT ;  /* 0x000000365b5b7812 */ /* 0x000fc800078efcff */
[----:B------:R0:W4:Y:S01]  /*8970*/  @!P5 LDG.E.U8 R122, desc[UR20][R124.64] ;  /* 0x000000147c7ad981 */ /* 0x000122000c1e1100 */
        /* <DEDUP_REMOVED lines=11> */
[----:B------:R-:W-:Y:S02]  /*8a30*/  SGXT.U32 R91, R91, 0x1 ;  /* 0x000000015b5b781a */ /* 0x000fe40000000000 */
[----:B------:R-:W-:Y:S01]  /*8a40*/  PRMT R134, RZ, 0x7610, R134 ;  /* 0x00007610ff867816 */ /* 0x000fe20000000086 */
[----:B0-----:R-:W-:Y:S02]  /*8a50*/  @!P2 IMAD.MOV.U32 R124, RZ, RZ, R26 ;  /* 0x000000ffff7ca224 */ /* 0x001fe400078e001a */
[----:B------:R-:W-:Y:S01]  /*8a60*/  @!P2 IMAD.MOV.U32 R125, RZ, RZ, R29 ;  /* 0x000000ffff7da224 */ /* 0x000fe200078e001d */
[----:B------:R-:W-:-:S02]  /*8a70*/  LOP3.LUT R91, R91, 0x3c, RZ, 0xfc, !PT ;  /* 0x0000003c5b5b7812 */ /* 0x000fc400078efcff */
[----:B------:R-:W-:Y:S02]  /*8a80*/  PRMT R151, RZ, 0x7610, R151 ;  /* 0x00007610ff977816 */ /* 0x000fe40000000097 */
[----:B------:R0:W2:Y:S01]  /*8a90*/  @!P2 LDG.E.U8 R134, desc[UR20][R124.64] ;  /* 0x000000147c86a981 */ /* 0x0000a2000c1e1100 */
[----:B------:R-:W-:Y:S02]  /*8aa0*/  ISETP.GE.AND P2, PT, R91, UR22, PT ;  /* 0x000000165b007c0c */ /* 0x000fe4000bf46270 */
[----:B------:R-:W-:Y:S01]  /*8ab0*/  PRMT R148, RZ, 0x7610, R148 ;  /* 0x00007610ff947816 */ /* 0x000fe20000000094 */
[----:B0-----:R-:W-:Y:S02]  /*8ac0*/  @!P0 IMAD.MOV.U32 R124, RZ, RZ, R27 ;  /* 0x000000ffff7c8224 */ /* 0x001fe400078e001b */
[----:B------:R-:W-:Y:S01]  /*8ad0*/  @!P0 IMAD.MOV.U32 R125, RZ, RZ, R30 ;  /* 0x000000ffff7d8224 */ /* 0x000fe200078e001e */
[----:B------:R-:W-:Y:S01]  /*8ae0*/  PRMT R123, RZ, 0x7610, R123 ;  /* 0x00007610ff7b7816 */ /* 0x000fe2000000007b */
[----:B------:R-:W-:-:S03]  /*8af0*/  @!P5 IMAD.MOV.U32 R127, RZ, RZ, R98 ;  /* 0x000000ffff7fd224 */ /* 0x000fc600078e0062 */
[----:B------:R0:W2:Y:S01]  /*8b00*/  @!P0 LDG.E.U8 R151, desc[UR20][R124.64] ;  /* 0x000000147c978981 */ /* 0x0000a2000c1e1100 */
[----:B-1----:R-:W-:Y:S02]  /*8b10*/  SHF.R.U32.HI R91, RZ, 0x6, R126 ;  /* 0x00000006ff5b7819 */ /* 0x002fe4000001167e */
[----:B------:R-:W-:Y:S02]  /*8b20*/  LEA.HI R126, R126, 0x3e, RZ, 0x1a ;  /* 0x0000003e7e7e7811 */ /* 0x000fe400078fd0ff */
[----:B------:R-:W-:Y:S02]  /*8b30*/  SGXT.U32 R91, R91, 0x1 ;  /* 0x000000015b5b781a */ /* 0x000fe40000000000 */
[----:B------:R-:W-:Y:S01]  /*8b40*/  ISETP.GE.AND P0, PT, R126, UR22, PT ;  /* 0x000000167e007c0c */ /* 0x000fe2000bf06270 */
[----:B0-----:R-:W-:Y:S01]  /*8b50*/  @!P1 IMAD.MOV.U32 R124, RZ, RZ, R165 ;  /* 0x000000ffff7c9224 */ /* 0x001fe200078e00a5 */
[----:B------:R-:W-:Y:S01]  /*8b60*/  LOP3.LUT R91, R91, 0x42, RZ, 0xfc, !PT ;  /* 0x000000425b5b7812 */ /* 0x000fe200078efcff */
[----:B------:R-:W-:-:S02]  /*8b70*/  @!P1 IMAD.MOV.U32 R125, RZ, RZ, R158 ;  /* 0x000000ffff7d9224 */ /* 0x000fc400078e009e */
[----:B------:R-:W-:-:S03]  /*8b80*/  @!P5 IMAD.MOV.U32 R126, RZ, RZ, R97 ;  /* 0x000000ffff7ed224 */ /* 0x000fc600078e0061 */
[----:B------:R0:W2:Y:S01]  /*8b90*/  @!P1 LDG.E.U8 R148, desc[UR20][R124.64] ;  /* 0x000000147c949981 */ /* 0x0000a2000c1e1100 */
[----:B------:R-:W-:Y:S02]  /*8ba0*/  ISETP.GE.AND P1, PT, R91, UR22, PT ;  /* 0x000000165b007c0c */ /* 0x000fe4000bf26270 */
[----:B------:R-:W1:Y:S01]  /*8bb0*/  S2R R91, SR_TID.X ;  /* 0x00000000005b7919 */ /* 0x000e620000002100 */
[----:B------:R0:W2:Y:S02]  /*8bc0*/  @!P5 LDG.E.U8 R123, desc[UR20][R126.64] ;  /* 0x000000147e7bd981 */ /* 0x0000a4000c1e1100 */
[----:B0-----:R-:W-:Y:S02]  /*8bd0*/  PRMT R125, RZ, 0x7610, R125 ;  /* 0x00007610ff7d7816 */ /* 0x001fe4000000007d */
[----:B------:R-:W-:Y:S01]  /*8be0*/  PRMT R124, RZ, 0x7610, R124 ;  /* 0x00007610ff7c7816 */ /* 0x000fe2000000007c */
[----:B------:R-:W-:Y:S02]  /*8bf0*/  @!P4 IMAD.MOV.U32 R126, RZ, RZ, R45 ;  /* 0x000000ffff7ec224 */ /* 0x000fe400078e002d */
[----:B------:R-:W-:-:S05]  /*8c00*/  @!P4 IMAD.MOV.U32 R127, RZ, RZ, R47 ;  /* 0x000000ffff7fc224 */ /* 0x000fca00078e002f */
[----:B------:R0:W2:Y:S02]  /*8c10*/  @!P4 LDG.E.U8 R125, desc[UR20][R126.64] ;  /* 0x000000147e7dc981 */ /* 0x0000a4000c1e1100 */
[----:B0-----:R-:W-:Y:S02]  /*8c20*/  @!P2 IMAD.MOV.U32 R126, RZ, RZ, R75 ;  /* 0x000000ffff7ea224 */ /* 0x001fe400078e004b */
[----:B------:R-:W-:-:S05]  /*8c30*/  @!P2 IMAD.MOV.U32 R127, RZ, RZ, R76 ;  /* 0x000000ffff7fa224 */ /* 0x000fca00078e004c */
[----:B------:R0:W2:Y:S02]  /*8c40*/  @!P2 LDG.E.U8 R124, desc[UR20][R126.64] ;  /* 0x000000147e7ca981 */ /* 0x0000a4000c1e1100 */
[----:B0-----:R-:W0:Y:S01]  /*8c50*/  S2R R127, SR_TID.X ;  /* 0x00000000007f7919 */ /* 0x001e220000002100 */
[----:B-1----:R-:W-:-:S04]  /*8c60*/  SHF.R.U32.HI R91, RZ, 0x6, R91 ;  /* 0x00000006ff5b7819 */ /* 0x002fc8000001165b */
[----:B------:R-:W-:-:S04]  /*8c70*/  SGXT.U32 R91, R91, 0x1 ;  /* 0x000000015b5b781a */ /* 0x000fc80000000000 */
[----:B------:R-:W-:-:S04]  /*8c80*/  LOP3.LUT R91, R91, 0x44, RZ, 0xfc, !PT ;  /* 0x000000445b5b7812 */ /* 0x000fc800078efcff */
[----:B------:R-:W-:Y:S01]  /*8c90*/  ISETP.GE.AND P5, PT, R91, UR22, PT ;  /* 0x000000165b007c0c */ /* 0x000fe2000bfa6270 */
[----:B------:R-:W-:Y:S01]  /*8ca0*/  @!P0 IMAD.MOV.U32 R126, RZ, RZ, R110 ;  /* 0x000000ffff7e8224 */ /* 0x000fe200078e006e */
[----:B------:R-:W-:Y:S02]  /*8cb0*/  PRMT R129, RZ, 0x7610, R129 ;  /* 0x00007610ff817816 */ /* 0x000fe40000000081 */
[--C-:B0-----:R-:W-:Y:S02]  /*8cc0*/  SHF.R.U32.HI R91, RZ, 0x6, R127.reuse ;  /* 0x00000006ff5b7819 */ /* 0x101fe4000001167f */
[----:B------:R-:W-:-:S04]  /*8cd0*/  SHF.R.U32.HI R127, RZ, 0x6, R127 ;  /* 0x00000006ff7f7819 */ /* 0x000fc8000001167f */
[----:B------:R-:W-:-:S04]  /*8ce0*/  SGXT.U32 R127, R127, 0x1 ;  /* 0x000000017f7f781a */ /* 0x000fc80000000000 */
[----:B------:R-:W-:-:S04]  /*8cf0*/  LOP3.LUT R127, R127, 0x46, RZ, 0xfc, !PT ;  /* 0x000000467f7f7812 */ /* 0x000fc800078efcff */
[----:B------:R-:W-:Y:S01]  /*8d00*/  ISETP.GE.AND P4, PT, R127, UR22, PT ;  /* 0x000000167f007c0c */ /* 0x000fe2000bf86270 */
[----:B------:R-:W-:Y:S01]  /*8d10*/  @!P0 IMAD.MOV.U32 R127, RZ, RZ, R112 ;  /* 0x000000ffff7f8224 */ /* 0x000fe200078e0070 */
[----:B------:R-:W-:-:S04]  /*8d20*/  PRMT R130, RZ, 0x7610, R130 ;  /* 0x00007610ff827816 */ /* 0x000fc80000000082 */
[----:B------:R0:W2:Y:S01]  /*8d30*/  @!P0 LDG.E.U8 R129, desc[UR20][R126.64] ;  /* 0x000000147e818981 */ /* 0x0000a2000c1e1100 */
[----:B------:R-:W-:Y:S01]  /*8d40*/  SGXT.U32 R91, R91, 0x1 ;  /* 0x000000015b5b781a */ /* 0x000fe20000000000 */
[----:B0-----:R-:W-:Y:S02]  /*8d50*/  @!P1 IMAD.MOV.U32 R126, RZ, RZ, R46 ;  /* 0x000000ffff7e9224 */ /* 0x001fe400078e002e */
[----:B------:R-:W-:-:S05]  /*8d60*/  @!P1 IMAD.MOV.U32 R127, RZ, RZ, R48 ;  /* 0x000000ffff7f9224 */ /* 0x000fca00078e0030 */
[----:B------:R0:W2:Y:S01]  /*8d70*/  @!P1 LDG.E.U8 R130, desc[UR20][R126.64] ;  /* 0x000000147e829981 */ /* 0x0000a2000c1e1100 */
[----:B------:R-:W-:Y:S01]  /*8d80*/  LOP3.LUT R91, R91, 0x4a, RZ, 0xfc, !PT ;  /* 0x0000004a5b5b7812 */ /* 0x000fe200078efcff */
[----:B0-----:R-:W0:Y:S03]  /*8d90*/  S2R R127, SR_TID.X ;  /* 0x00000000007f7919 */ /* 0x001e260000002100 */
[----:B------:R-:W-:Y:S02]  /*8da0*/  ISETP.GE.AND P2, PT, R91, UR22, PT ;  /* 0x000000165b007c0c */ /* 0x000fe4000bf46270 */
[----:B------:R-:W1:Y:S01]  /*8db0*/  S2R R91, SR_TID.X ;  /* 0x00000000005b7919 */ /* 0x000e620000002100 */
[----:B------:R-:W-:Y:S01]  /*8dc0*/  PRMT R131, RZ, 0x7610, R131 ;  /* 0x00007610ff837816 */ /* 0x000fe20000000083 */
[----:B------:R-:W-:Y:S01]  /*8dd0*/  @!P5 IMAD.MOV.U32 R126, RZ, RZ, R77 ;  /* 0x000000ffff7ed224 */ /* 0x000fe200078e004d */
[----:B------:R-:W-:-:S02]  /*8de0*/  PRMT R132, RZ, 0x7610, R132 ;  /* 0x00007610ff847816 */ /* 0x000fc40000000084 */
[----:B0-----:R-:W-:-:S04]  /*8df0*/  SHF.R.U32.HI R127, RZ, 0x6, R127 ;  /* 0x00000006ff7f7819 */ /* 0x001fc8000001167f */
[----:B------:R-:W-:-:S04]  /*8e00*/  SGXT.U32 R127, R127, 0x1 ;  /* 0x000000017f7f781a */ /* 0x000fc80000000000 */
[----:B------:R-:W-:Y:S02]  /*8e10*/  LOP3.LUT R127, R127, 0x4c, RZ, 0xfc, !PT ;  /* 0x0000004c7f7f7812 */ /* 0x000fe400078efcff */
[----:B-1----:R-:W-:Y:S02]  /*8e20*/  LEA.HI R91, R91, 0x4e, RZ, 0x1a ;  /* 0x0000004e5b5b7811 */ /* 0x002fe400078fd0ff */
[----:B------:R-:W-:Y:S01]  /*8e30*/  ISETP.GE.AND P0, PT, R127, UR22, PT ;  /* 0x000000167f007c0c */ /* 0x000fe2000bf06270 */
[----:B------:R-:W-:Y:S01]  /*8e40*/  @!P5 IMAD.MOV.U32 R127, RZ, RZ, R79 ;  /* 0x000000ffff7fd224 */ /* 0x000fe200078e004f */
[----:B------:R-:W-:Y:S02]  /*8e50*/  ISETP.GE.AND P1, PT, R91, UR22, PT ;  /* 0x000000165b007c0c */ /* 0x000fe4000bf26270 */
[----:B------:R-:W0:Y:S02]  /*8e60*/  S2R R91, SR_TID.X ;  /* 0x00000000005b7919 */ /* 0x000e240000002100 */
[----:B------:R1:W2:Y:S01]  /*8e70*/  @!P5 LDG.E.U8 R131, desc[UR20][R126.64] ;  /* 0x000000147e83d981 */ /* 0x0002a2000c1e1100 */
[----:B------:R-:W-:Y:S01]  /*8e80*/  PRMT R133, RZ, 0x7610, R133 ;  /* 0x00007610ff857816 */ /* 0x000fe20000000085 */
[----:B-1----:R-:W-:-:S02]  /*8e90*/  @!P4 IMAD.MOV.U32 R126, RZ, RZ, R99 ;  /* 0x000000ffff7ec224 */ /* 0x002fc400078e0063 */
[----:B------:R-:W-:-:S05]  /*8ea0*/  @!P4 IMAD.MOV.U32 R127, RZ, RZ, R101 ;  /* 0x000000ffff7fc224 */ /* 0x000fca00078e0065 */
[----:B------:R1:W2:Y:S02]  /*8eb0*/  @!P4 LDG.E.U8 R132, desc[UR20][R126.64] ;  /* 0x000000147e84c981 */ /* 0x0002a4000c1e1100 */
[----:B-1----:R-:W-:Y:S02]  /*8ec0*/  @!P2 IMAD.MOV.U32 R126, RZ, RZ, R49 ;  /* 0x000000ffff7ea224 */ /* 0x002fe400078e0031 */
[----:B------:R-:W-:-:S05]  /*8ed0*/  @!P2 IMAD.MOV.U32 R127, RZ, RZ, R51 ;  /* 0x000000ffff7fa224 */ /* 0x000fca00078e0033 */
[----:B------:R1:W2:Y:S02]  /*8ee0*/  @!P2 LDG.E.U8 R133, desc[UR20][R126.64] ;  /* 0x000000147e85a981 */ /* 0x0002a4000c1e1100 */
[----:B-1----:R-:W1:Y:S01]  /*8ef0*/  S2R R127, SR_TID.X ;  /* 0x00000000007f7919 */ /* 0x002e620000002100 */
[----:B0-----:R-:W-:-:S04]  /*8f00*/  SHF.R.U32.HI R91, RZ, 0x6, R91 ;  /* 0x00000006ff5b7819 */ /* 0x001fc8000001165b */
[----:B------:R-:W-:-:S04]  /*8f10*/  SGXT.U32 R91, R91, 0x1 ;  /* 0x000000015b5b781a */ /* 0x000fc80000000000 */
[----:B------:R-:W-:-:S04]  /*8f20*/  LOP3.LUT R91, R91, 0x52, RZ, 0xfc, !PT ;  /* 0x000000525b5b7812 */ /* 0x000fc800078efcff */
[----:B------:R-:W-:Y:S01]  /*8f30*/  ISETP.GE.AND P5, PT, R91, UR22, PT ;  /* 0x000000165b007c0c */ /* 0x000fe2000bfa6270 */
[----:B------:R-:W-:Y:S01]  /*8f40*/  @!P0 IMAD.MOV.U32 R126, RZ, RZ, R78 ;  /* 0x000000ffff7e8224 */ /* 0x000fe200078e004e */
[----:B------:R-:W-:Y:S02]  /*8f50*/  PRMT R149, RZ, 0x7610, R149 ;  /* 0x00007610ff957816 */ /* 0x000fe40000000095 */
[--C-:B-1----:R-:W-:Y:S02]  /*8f60*/  SHF.R.U32.HI R91, RZ, 0x6, R127.reuse ;  /* 0x00000006ff5b7819 */ /* 0x102fe4000001167f */
[----:B------:R-:W-:Y:S02]  /*8f70*/  SHF.R.U32.HI R127, RZ, 0x6, R127 ;  /* 0x00000006ff7f7819 */ /* 0x000fe4000001167f */
[----:B------:R-:W-:Y:S02]  /*8f80*/  SGXT.U32 R91, R91, 0x1 ;  /* 0x000000015b5b781a */ /* 0x000fe40000000000 */
[----:B------:R-:W-:-:S02]  /*8f90*/  SGXT.U32 R127, R127, 0x1 ;  /* 0x000000017f7f781a */ /* 0x000fc40000000000 */
[----:B------:R-:W-:Y:S02]  /*8fa0*/  LOP3.LUT R91, R91, 0x56, RZ, 0xfc, !PT ;  /* 0x000000565b5b7812 */ /* 0x000fe400078efcff */
[----:B------:R-:W-:Y:S02]  /*8fb0*/  LOP3.LUT R127, R127, 0x54, RZ, 0xfc, !PT ;  /* 0x000000547f7f7812 */ /* 0x000fe400078efcff */
[----:B------:R-:W-:Y:S02]  /*8fc0*/  ISETP.GE.AND P2, PT, R91, UR22, PT ;  /* 0x000000165b007c0c */ /* 0x000fe4000bf46270 */
[----:B------:R-:W0:Y:S01]  /*8fd0*/  S2R R91, SR_TID.X ;  /* 0x00000000005b7919 */ /* 0x000e220000002100 */
[----:B------:R-:W-:Y:S01]  /*8fe0*/  ISETP.GE.AND P4, PT, R127, UR22, PT ;  /* 0x000000167f007c0c */ /* 0x000fe2000bf86270 */
[----:B------:R-:W-:Y:S01]  /*8ff0*/  @!P0 IMAD.MOV.U32 R127, RZ, RZ, R80 ;  /* 0x000000ffff7f8224 */ /* 0x000fe200078e0050 */
[----:B------:R-:W-:-:S04]  /*9000*/  PRMT R150, RZ, 0x7610, R150 ;  /* 0x00007610ff967816 */ /* 0x000fc80000000096 */
        /* <DEDUP_REMOVED lines=8> */
[----:B------:R-:W-:Y:S02]  /*9090*/  ISETP.GE.AND P1, PT, R91, UR22, PT ;  /* 0x000000165b007c0c */ /* 0x000fe4000bf26270 */
[----:B------:R-:W0:Y:S01]  /*90a0*/  S2R R91, SR_TID.X ;  /* 0x00000000005b7919 */ /* 0x000e220000002100 */
[----:B------:R-:W-:Y:S01]  /*90b0*/  PRMT R152, RZ, 0x7610, R152 ;  /* 0x00007610ff987816 */ /* 0x000fe20000000098 */
[----:B------:R-:W-:Y:S01]  /*90c0*/  @!P5 IMAD.MOV.U32 R126, RZ, RZ, R50 ;  /* 0x000000ffff7ed224 */ /* 0x000fe200078e0032 */
[----:B-1----:R-:W-:-:S04]  /*90d0*/  SHF.R.U32.HI R127, RZ, 0x6, R127 ;  /* 0x00000006ff7f7819 */ /* 0x002fc8000001167f */
[----:B------:R-:W-:-:S04]  /*90e0*/  SGXT.U32 R127, R127, 0x1 ;  /* 0x000000017f7f781a */ /* 0x000fc80000000000 */
[----:B------:R-:W-:-:S04]  /*90f0*/  LOP3.LUT R127, R127, 0x5a, RZ, 0xfc, !PT ;  /* 0x0000005a7f7f7812 */ /* 0x000fc800078efcff */
[----:B------:R-:W-:Y:S01]  /*9100*/  ISETP.GE.AND P0, PT, R127, UR22, PT ;  /* 0x000000167f007c0c */ /* 0x000fe2000bf06270 */
[----:B------:R-:W-:Y:S01]  /*9110*/  @!P5 IMAD.MOV.U32 R127, RZ, RZ, R52 ;  /* 0x000000ffff7fd224 */ /* 0x000fe200078e0034 */
[----:B------:R-:W-:-:S04]  /*9120*/  PRMT R153, RZ, 0x7610, R153 ;  /* 0x00007610ff997816 */ /* 0x000fc80000000099 */
[----:B------:R1:W2:Y:S01]  /*9130*/  @!P5 LDG.E.U8 R152, desc[UR20][R126.64] ;  /* 0x000000147e98d981 */ /* 0x0002a2000c1e1100 */
[----:B------:R-:W-:Y:S01]  /*9140*/  PRMT R154, RZ, 0x7610, R154 ;  /* 0x00007610ff9a7816 */ /* 0x000fe2000000009a */
[----:B-1----:R-:W-:Y:S02]  /*9150*/  @!P4 IMAD.MOV.U32 R126, RZ, RZ, R81 ;  /* 0x000000ffff7ec224 */ /* 0x002fe400078e0051 */
[----:B------:R-:W-:-:S05]  /*9160*/  @!P4 IMAD.MOV.U32 R127, RZ, RZ, R82 ;  /* 0x000000ffff7fc224 */ /* 0x000fca00078e0052 */
[----:B------:R1:W2:Y:S02]  /*9170*/  @!P4 LDG.E.U8 R153, desc[UR20][R126.64] ;  /* 0x000000147e99c981 */ /* 0x0002a4000c1e1100 */
[----:B-1----:R-:W-:Y:S02]  /*9180*/  @!P2 IMAD.MOV.U32 R126, RZ, RZ, R100 ;  /* 0x000000ffff7ea224 */ /* 0x002fe400078e0064 */
[----:B------:R-:W-:-:S05]  /*9190*/  @!P2 IMAD.MOV.U32 R127, RZ, RZ, R102 ;  /* 0x000000ffff7fa224 */ /* 0x000fca00078e0066 */
[----:B------:R0:W2:Y:S01]  /*91a0*/  @!P2 LDG.E.U8 R154, desc[UR20][R126.64] ;  /* 0x000000147e9aa981 */ /* 0x0000a2000c1e1100 */
[----:B------:R-:W-:Y:S02]  /*91b0*/  PRMT R159, RZ, 0x7610, R159 ;  /* 0x00007610ff9f7816 */ /* 0x000fe4000000009f */
[----:B0-----:R-:W-:Y:S01]  /*91c0*/  LEA.HI R127, R91, 0x5e, RZ, 0x1a ;  /* 0x0000005e5b7f7811 */ /* 0x001fe200078fd0ff */
[----:B------:R-:W-:-:S03]  /*91d0*/  @!P0 IMAD.MOV.U32 R126, RZ, RZ, R53 ;  /* 0x000000ffff7e8224 */ /* 0x000fc600078e0035 */
[----:B------:R-:W-:Y:S01]  /*91e0*/  ISETP.GE.AND P2, PT, R127, UR22, PT ;  /* 0x000000167f007c0c */ /* 0x000fe2000bf46270 */
[----:B------:R-:W-:Y:S01]  /*91f0*/  @!P0 IMAD.MOV.U32 R127, RZ, RZ, R54 ;  /* 0x000000ffff7f8224 */ /* 0x000fe200078e0036 */
[----:B------:R-:W-:-:S04]  /*9200*/  PRMT R160, RZ, 0x7610, R160 ;  /* 0x00007610ffa07816 */ /* 0x000fc800000000a0 */
[----:B------:R0:W2:Y:S01]  /*9210*/  @!P0 LDG.E.U8 R159, desc[UR20][R126.64] ;  /* 0x000000147e9f8981 */ /* 0x0000a2000c1e1100 */
[----:B------:R-:W-:Y:S01]  /*9220*/  PRMT R164, RZ, 0x7610, R164 ;  /* 0x00007610ffa47816 */ /* 0x000fe200000000a4 */
[----:B0-----:R-:W-:Y:S02]  /*9230*/  @!P1 IMAD.MOV.U32 R126, RZ, RZ, R83 ;  /* 0x000000ffff7e9224 */ /* 0x001fe400078e0053 */
[----:B------:R-:W-:-:S05]  /*9240*/  @!P1 IMAD.MOV.U32 R127, RZ, RZ, R85 ;  /* 0x000000ffff7f9224 */ /* 0x000fca00078e0055 */
[----:B------:R0:W2:Y:S02]  /*9250*/  @!P1 LDG.E.U8 R160, desc[UR20][R126.64] ;  /* 0x000000147ea09981 */ /* 0x0000a4000c1e1100 */
[----:B0-----:R-:W-:Y:S02]  /*9260*/  @!P2 IMAD.MOV.U32 R126, RZ, RZ, R115 ;  /* 0x000000ffff7ea224 */ /* 0x001fe400078e0073 */
[----:B------:R-:W-:-:S05]  /*9270*/  @!P2 IMAD.MOV.U32 R127, RZ, RZ, R116 ;  /* 0x000000ffff7fa224 */ /* 0x000fca00078e0074 */
[----:B------:R0:W2:Y:S02]  /*9280*/  @!P2 LDG.E.U8 R164, desc[UR20][R126.64] ;  /* 0x000000147ea4a981 */ /* 0x0000a4000c1e1100 */
[----:B0-----:R-:W0:Y:S01]  /*9290*/  S2R R127, SR_TID.X ;  /* 0x00000000007f7919 */ /* 0x001e220000002100 */
[----:B------:R-:W-:-:S04]  /*92a0*/  SHF.R.U32.HI R91, RZ, 0x6, R91 ;  /* 0x00000006ff5b7819 */ /* 0x000fc8000001165b */
[----:B------:R-:W-:-:S04]  /*92b0*/  SGXT.U32 R91, R91, 0x1 ;  /* 0x000000015b5b781a */ /* 0x000fc80000000000 */
[----:B------:R-:W-:-:S04]  /*92c0*/  LOP3.LUT R91, R91, 0x62, RZ, 0xfc, !PT ;  /* 0x000000625b5b7812 */ /* 0x000fc800078efcff */
[----:B------:R-:W-:Y:S02]  /*92d0*/  ISETP.GE.AND P0, PT, R91, UR22, PT ;  /* 0x000000165b007c0c */ /* 0x000fe4000bf06270 */
[----:B0-----:R-:W-:-:S04]  /*92e0*/  SHF.R.U32.HI R127, RZ, 0x6, R127 ;  /* 0x00000006ff7f7819 */ /* 0x001fc8000001167f */
[----:B------:R-:W-:-:S04]  /*92f0*/  SGXT.U32 R127, R127, 0x1 ;  /* 0x000000017f7f781a */ /* 0x000fc80000000000 */
[----:B------:R-:W-:-:S04]  /*9300*/  LOP3.LUT R127, R127, 0x64, RZ, 0xfc, !PT ;  /* 0x000000647f7f7812 */ /* 0x000fc800078efcff */
[----:B------:R-:W-:Y:S01]  /*9310*/  ISETP.GE.AND P1, PT, R127, UR22, PT ;  /* 0x000000167f007c0c */ /* 0x000fe2000bf26270 */
[----:B------:R-:W-:Y:S01]  /*9320*/  @!P0 IMAD.MOV.U32 R126, RZ, RZ, R55 ;  /* 0x000000ffff7e8224 */ /* 0x000fe200078e0037 */
[----:B------:R-:W-:Y:S01]  /*9330*/  PRMT R166, RZ, 0x7610, R166 ;  /* 0x00007610ffa67816 */ /* 0x000fe200000000a6 */
[----:B------:R-:W-:Y:S01]  /*9340*/  @!P0 IMAD.MOV.U32 R127, RZ, RZ, R57 ;  /* 0x000000ffff7f8224 */ /* 0x000fe200078e0039 */
[----:B------:R-:W-:Y:S01]  /*9350*/  PRMT R168, RZ, 0x7610, R168 ;  /* 0x00007610ffa87816 */ /* 0x000fe200000000a8 */
[----:B------:R-:W0:Y:S03]  /*9360*/  S2R R91, SR_TID.X ;  /* 0x00000000005b7919 */ /* 0x000e260000002100 */
[----:B------:R1:W2:Y:S05]  /*9370*/  @!P0 LDG.E.U8 R166, desc[UR20][R126.64] ;  /* 0x000000147ea68981 */ /* 0x0002aa000c1e1100 */
[----:B-1----:R-:W-:-:S02]  /*9380*/  @!P1 IMAD.MOV.U32 R126, RZ, RZ, R84 ;  /* 0x000000ffff7e9224 */ /* 0x002fc400078e0054 */
        /* <DEDUP_REMOVED lines=8> */
[----:B-1----:R-:W-:-:S04]  /*9410*/  SHF.R.U32.HI R127, RZ, 0x6, R127 ;  /* 0x00000006ff7f7819 */ /* 0x002fc8000001167f */
[----:B------:R-:W-:-:S04]  /*9420*/  SGXT.U32 R127, R127, 0x1 ;  /* 0x000000017f7f781a */ /* 0x000fc80000000000 */
[----:B------:R-:W-:-:S04]  /*9430*/  LOP3.LUT R127, R127, 0x6a, RZ, 0xfc, !PT ;  /* 0x0000006a7f7f7812 */ /* 0x000fc800078efcff */
[----:B------:R-:W-:Y:S01]  /*9440*/  ISETP.GE.AND P1, PT, R127, UR22, PT ;  /* 0x000000167f007c0c */ /* 0x000fe2000bf26270 */
[----:B------:R-:W-:Y:S01]  /*9450*/  @!P0 IMAD.MOV.U32 R126, RZ, RZ, R103 ;  /* 0x000000ffff7e8224 */ /* 0x000fe200078e0067 */
[----:B------:R-:W-:Y:S01]  /*9460*/  PRMT R170, RZ, 0x7610, R170 ;  /* 0x00007610ffaa7816 */ /* 0x000fe200000000aa */
[----:B------:R-:W-:Y:S01]  /*9470*/  @!P0 IMAD.MOV.U32 R127, RZ, RZ, R104 ;  /* 0x000000ffff7f8224 */ /* 0x000fe200078e0068 */
[----:B------:R-:W-:-:S04]  /*9480*/  PRMT R172, RZ, 0x7610, R172 ;  /* 0x00007610ffac7816 */ /* 0x000fc800000000ac */
[----:B------:R1:W2:Y:S05]  /*9490*/  @!P0 LDG.E.U8 R170, desc[UR20][R126.64] ;  /* 0x000000147eaa8981 */ /* 0x0002aa000c1e1100 */
        /* <DEDUP_REMOVED lines=8> */
[----:B------:R-:W-:Y:S02]  /*9520*/  PRMT R174, RZ, 0x7610, R174 ;  /* 0x00007610ffae7816 */ /* 0x000fe400000000ae */
[----:B-1----:R-:W-:-:S04]  /*9530*/  LEA.HI R127, R127, 0x6e, RZ, 0x1a ;  /* 0x0000006e7f7f7811 */ /* 0x002fc800078fd0ff */
[----:B------:R-:W-:-:S05]  /*9540*/  ISETP.GE.AND P1, PT, R127, UR22, PT ;  /* 0x000000167f007c0c */ /* 0x000fca000bf26270 */
[----:B------:R-:W-:Y:S02]  /*9550*/  @!P0 IMAD.MOV.U32 R126, RZ, RZ, R87 ;  /* 0x000000ffff7e8224 */ /* 0x000fe400078e0057 */
[----:B------:R-:W-:Y:S01]  /*9560*/  @!P0 IMAD.MOV.U32 R127, RZ, RZ, R88 ;  /* 0x000000ffff7f8224 */ /* 0x000fe200078e0058 */
[----:B------:R-:W-:Y:S01]  /*9570*/  PRMT R176, RZ, 0x7610, R176 ;  /* 0x00007610ffb07816 */ /* 0x000fe200000000b0 */
[----:B------:R-:W0:Y:S03]  /*9580*/  S2R R91, SR_TID.X ;  /* 0x00000000005b7919 */ /* 0x000e260000002100 */
        /* <DEDUP_REMOVED lines=9> */
[----:B-1----:R-:W-:-:S04]  /*9620*/  SHF.R.U32.HI R127, RZ, 0x6, R127 ;  /* 0x00000006ff7f7819 */ /* 0x002fc8000001167f */
        /* <DEDUP_REMOVED lines=11> */
[----:B------:R1:W3:Y:S02]  /*96e0*/  @!P1 LDG.E.U8 R180, desc[UR20][R126.64] ;  /* 0x000000147eb49981 */ /* 0x0002e4000c1e1100 */
        /* <DEDUP_REMOVED lines=14> */
[----:B------:R1:W3:Y:S05]  /*97d0*/  @!P0 LDG.E.U8 R182, desc[UR20][R126.64] ;  /* 0x000000147eb68981 */ /* 0x0002ea000c1e1100 */
[----:B-1----:R-:W-:Y:S02]  /*97e0*/  @!P1 IMAD.MOV.U32 R126, RZ, RZ, R171 ;  /* 0x000000ffff7e9224 */ /* 0x002fe400078e00ab */
        /* <DEDUP_REMOVED lines=8> */
[----:B------:R-:W-:Y:S02]  /*9870*/  PRMT R186, RZ, 0x7610, R186 ;  /* 0x00007610ffba7816 */ /* 0x000fe400000000ba */
[----:B-1----:R-:W-:-:S04]  /*9880*/  LEA.HI R127, R127, 0x7e, RZ, 0x1a ;  /* 0x0000007e7f7f7811 */ /* 0x002fc800078fd0ff */
[----:B------:R-:W-:-:S04]  /*9890*/  ISETP.GE.AND P1, PT, R127, UR22, PT ;  /* 0x000000167f007c0c */ /* 0x000fc8000bf26270 */
[----:B------:R-:W-:Y:S02]  /*98a0*/  @!P0 IMAD.MOV.U32 R126, RZ, RZ, R175 ;  /* 0x000000ffff7e8224 */ /* 0x000fe400078e00af */
[----:B------:R-:W-:Y:S01]  /*98b0*/  @!P0 IMAD.MOV.U32 R127, RZ, RZ, R173 ;  /* 0x000000ffff7f8224 */ /* 0x000fe200078e00ad */
[----:B------:R-:W-:-:S04]  /*98c0*/  PRMT R188, RZ, 0x7610, R188 ;  /* 0x00007610ffbc7816 */ /* 0x000fc800000000bc */
[----:B------:R1:W3:Y:S02]  /*98d0*/  @!P0 LDG.E.U8 R186, desc[UR20][R126.64] ;  /* 0x000000147eba8981 */ /* 0x0002e4000c1e1100 */
[----:B-1----:R-:W-:Y:S02]  /*98e0*/  @!P1 IMAD.MOV.U32 R126, RZ, RZ, R179 ;  /* 0x000000ffff7e9224 */ /* 0x002fe400078e00b3 */
[----:B------:R-:W-:Y:S01]  /*98f0*/  @!P1 IMAD.MOV.U32 R127, RZ, RZ, R177 ;  /* 0x000000ffff7f9224 */ /* 0x000fe200078e00b1 */
[----:B0-----:R-:W-:-:S04]  /*9900*/  LOP3.LUT R91, R91, 0x7f, RZ, 0xc0, !PT ;  /* 0x0000007f5b5b7812 */ /* 0x001fc800078ec0ff */
[----:B------:R0:W3:Y:S01]  /*9910*/  @!P1 LDG.E.U8 R188, desc[UR20][R126.64] ;  /* 0x000000147ebc9981 */ /* 0x0000e2000c1e1100 */
[----:B------:R-:W-:Y:S01]  /*9920*/  BAR.SYNC.DEFER_BLOCKING 0x0 ;  /* 0x0000000000007b1d */ /* 0x000fe20000010000 */
[----:B------:R-:W-:Y:S02]  /*9930*/  ISETP.GE.AND P0, PT, R91, UR22, PT ;  /* 0x000000165b007c0c */ /* 0x000fe4000bf06270 */
[----:B------:R-:W-:Y:S02]  /*9940*/  PRMT R190, RZ, 0x7610, R190 ;  /* 0x00007610ffbe7816 */ /* 0x000fe400000000be */
[----:B------:R-:W-:-:S09]  /*9950*/  PRMT R192, RZ, 0x7610, R192 ;  /* 0x00007610ffc07816 */ /* 0x000fd200000000c0 */
[----:B0-----:R-:W-:Y:S02]  /*9960*/  @!P0 IMAD.MOV.U32 R126, RZ, RZ, R183 ;  /* 0x000000ffff7e8224 */ /* 0x001fe400078e00b7 */
[----:B------:R-:W-:Y:S01]  /*9970*/  @!P0 IMAD.MOV.U32 R127, RZ, RZ, R181 ;  /* 0x000000ffff7f8224 */ /* 0x000fe200078e00b5 */
[----:B------:R-:W-:-:S04]  /*9980*/  PRMT R194, RZ, 0x7610, R194 ;  /* 0x00007610ffc27816 */ /* 0x000fc800000000c2 */
[----:B------:R0:W3:Y:S02]  /*9990*/  @!P0 LDG.E.U8 R190, desc[UR20][R126.64] ;  /* 0x000000147ebe8981 */ /* 0x0000e4000c1e1100 */
[----:B0-----:R-:W-:Y:S02]  /*99a0*/  @!P0 IMAD.MOV.U32 R126, RZ, RZ, R209 ;  /* 0x000000ffff7e8224 */ /* 0x001fe400078e00d1 */
[----:B------:R-:W-:-:S05]  /*99b0*/  @!P0 IMAD.MOV.U32 R127, RZ, RZ, R208 ;  /* 0x000000ffff7f8224 */ /* 0x000fca00078e00d0 */
[----:B------:R0:W3:Y:S01]  /*99c0*/  @!P0 LDG.E.U8 R192, desc[UR20][R126.64] ;  /* 0x000000147ec08981 */ /* 0x0000e2000c1e1100 */
[----:B------:R-:W-:Y:S01]  /*99d0*/  PRMT R196, RZ, 0x7610, R196 ;  /* 0x00007610ffc47816 */ /* 0x000fe200000000c4 */
        /* <DEDUP_REMOVED lines=14> */
[----:B------:R0:W3:Y:S04]  /*9ac0*/  @!P0 LDG.E.U8 R200, desc[UR20][R126.64] ;  /* 0x000000147ec88981 */ /* 0x0000e8000c1e1100 */
[----:B------:R1:W-:Y:S01]  /*9ad0*/  STS.U8 [R91+UR9+0x2000], R147 ;  /* 0x002000935b007988 */ /* 0x0003e20008000009 */
[----:B0-----:R-:W-:Y:S02]  /*9ae0*/  @!P0 IMAD.MOV.U32 R126, RZ, RZ, R227 ;  /* 0x000000ffff7e8224 */ /* 0x001fe400078e00e3 */
[----:B------:R-:W-:Y:S01]  /*9af0*/  @!P0 IMAD.MOV.U32 R127, RZ, RZ, R226 ;  /* 0x000000ffff7f8224 */ /* 0x000fe200078e00e2 */
[----:B-1----:R-:W-:-:S04]  /*9b00*/  PRMT R147, RZ, 0x7610, R147 ;  /* 0x00007610ff937816 */ /* 0x002fc80000000093 */
[----:B------:R0:W3:Y:S04]  /*9b10*/  @!P0 LDG.E.U8 R202, desc[UR20][R126.64] ;  /* 0x000000147eca8981 */ /* 0x0000e8000c1e1100 */
[----:B------:R1:W-:Y:S01]  /*9b20*/  STS.U8 [R91+UR9+0x2200], R146 ;  /* 0x002200925b007988 */ /* 0x0003e20008000009 */
[----:B0-----:R-:W-:Y:S02]  /*9b30*/  @!P0 IMAD.MOV.U32 R126, RZ, RZ, R245 ;  /* 0x000000ffff7e8224 */ /* 0x001fe400078e00f5 */
[----:B------:R-:W-:Y:S01]  /*9b40*/  @!P0 IMAD.MOV.U32 R127, RZ, RZ, R244 ;  /* 0x000000ffff7f8224 */ /* 0x000fe200078e00f4 */
[----:B-1----:R-:W-:-:S04]  /*9b50*/  PRMT R146, RZ, 0x7610, R146 ;  /* 0x00007610ff927816 */ /* 0x002fc80000000092 */
[----:B------:R0:W3:Y:S04]  /*9b60*/  @!P0 LDG.E.U8 R147, desc[UR20][R126.64] ;  /* 0x000000147e938981 */ /* 0x0000e8000c1e1100 */
[----:B--2---:R1:W-:Y:S01]  /*9b70*/  STS.U8 [R91+UR9+0x2400], R145 ;  /* 0x002400915b007988 */ /* 0x0043e20008000009 */
[----:B0-----:R-:W-:Y:S02]  /*9b80*/  @!P0 IMAD.MOV.U32 R126, RZ, RZ, R191 ;  /* 0x000000ffff7e8224 */ /* 0x001fe400078e00bf */
[----:B------:R-:W-:Y:S01]  /*9b90*/  @!P0 IMAD.MOV.U32 R127, RZ, RZ, R189 ;  /* 0x000000ffff7f8224 */ /* 0x000fe200078e00bd */
[----:B-1----:R-:W-:-:S04]  /*9ba0*/  PRMT R145, RZ, 0x7610, R145 ;  /* 0x00007610ff917816 */ /* 0x002fc80000000091 */
[----:B------:R0:W2:Y:S04]  /*9bb0*/  @!P0 LDG.E.U8 R146, desc[UR20][R126.64] ;  /* 0x000000147e928981 */ /* 0x0000a8000c1e1100 */
[----:B------:R1:W-:Y:S01]  /*9bc0*/  STS.U8 [R91+UR9+0x2600], R144 ;  /* 0x002600905b007988 */ /* 0x0003e20008000009 */
        /* <DEDUP_REMOVED lines=63> */
[----:B------:R0:W2:Y:S02]  /*9fc0*/  @!P0 LDG.E.U8 R151, desc[UR20][R126.64] ;  /* 0x000000147e978981 */ /* 0x0000a4000c1e1100 */
[----:B0-----:R-:W-:Y:S02]  /*9fd0*/  @!P0 IMAD.MOV.U32 R126, RZ, RZ, R235 ;  /* 0x000000ffff7e8224 */ /* 0x001fe400078e00eb */
[----:B------:R-:W-:-:S05]  /*9fe0*/  @!P0 IMAD.MOV.U32 R127, RZ, RZ, R234 ;  /* 0x000000ffff7f8224 */ /* 0x000fca00078e00ea */
[----:B------:R0:W2:Y:S04]  /*9ff0*/  @!P0 LDG.E.U8 R148, desc[UR20][R126.64] ;  /* 0x000000147e948981 */ /* 0x0000a8000c1e1100 */
[----:B------:R-:W0:Y:S01]  /*a000*/  LDL R127, [R1] ;  /* 0x00000000017f7983 */ /* 0x000e220000100800 */
[----:B------:R-:W-:-:S05]  /*a010*/  LOP3.LUT R91, R91, 0x10, RZ, 0x3c, !PT ;  /* 0x000000105b5b7812 */ /* 0x000fca00078e3cff */
[----:B------:R1:W-:Y:S04]  /*a020*/  STS.U8 [R91+UR9+0x2080], R236 ;  /* 0x002080ec5b007988 */ /* 0x0003e80008000009 */
[----:B------:R4:W-:Y:S01]  /*a030*/  STS.U8 [R91+UR9+0x2280], R238 ;  /* 0x002280ee5b007988 */ /* 0x0009e20008000009 */
[----:B-1----:R-:W-:Y:S02]  /*a040*/  PRMT R236, RZ, 0x7610, R236 ;  /* 0x00007610ffec7816 */ /* 0x002fe400000000ec */
[----:B----4-:R-:W-:Y:S01]  /*a050*/  PRMT R238, RZ, 0x7610, R238 ;  /* 0x00007610ffee7816 */ /* 0x010fe200000000ee */
[----:B------:R1:W-:Y:S04]  /*a060*/  STS.U8 [R91+UR9+0x2480], R167 ;  /* 0x002480a75b007988 */ /* 0x0003e80008000009 */
[----:B------:R4:W-:Y:S01]  /*a070*/  STS.U8 [R91+UR9+0x2680], R163 ;  /* 0x002680a35b007988 */ /* 0x0009e20008000009 */
[----:B-1----:R-:W-:-:S02]  /*a080*/  PRMT R167, RZ, 0x7610, R167 ;  /* 0x00007610ffa77816 */ /* 0x002fc400000000a7 */
[----:B----4-:R-:W-:Y:S01]  /*a090*/  PRMT R163, RZ, 0x7610, R163 ;  /* 0x00007610ffa37816 */ /* 0x010fe200000000a3 */
[----:B0-----:R-:W-:Y:S02]  /*a0a0*/  @!P0 IMAD.MOV.U32 R126, RZ, RZ, R127 ;  /* 0x000000ffff7e8224 */ /* 0x001fe400078e007f */
[----:B------:R-:W-:-:S05]  /*a0b0*/  @!P0 IMAD.MOV.U32 R127, RZ, RZ, R252 ;  /* 0x000000ffff7f8224 */ /* 0x000fca00078e00fc */
[----:B------:R0:W4:Y:S02]  /*a0c0*/  @!P0 LDG.E.U8 R236, desc[UR20][R126.64] ;  /* 0x000000147eec8981 */ /* 0x000124000c1e1100 */
[----:B0-----:R-:W-:Y:S02]  /*a0d0*/  @!P0 IMAD.MOV.U32 R126, RZ, RZ, R205 ;  /* 0x000000ffff7e8224 */ /* 0x001fe400078e00cd */
[----:B------:R-:W-:-:S05]  /*a0e0*/  @!P0 IMAD.MOV.U32 R127, RZ, RZ, R204 ;  /* 0x000000ffff7f8224 */ /* 0x000fca00078e00cc */
[----:B------:R0:W2:Y:S02]  /*a0f0*/  @!P0 LDG.E.U8 R238, desc[UR20][R126.64] ;  /* 0x000000147eee8981 */ /* 0x0000a4000c1e1100 */
[----:B0-----:R-:W-:Y:S02]  /*a100*/  @!P0 IMAD.MOV.U32 R126, RZ, RZ, R221 ;  /* 0x000000ffff7e8224 */ /* 0x001fe400078e00dd */
[----:B------:R-:W-:-:S05]  /*a110*/  @!P0 IMAD.MOV.U32 R127, RZ, RZ, R220 ;  /* 0x000000ffff7f8224 */ /* 0x000fca00078e00dc */
[----:B------:R0:W2:Y:S02]  /*a120*/  @!P0 LDG.E.U8 R167, desc[UR20][R126.64] ;  /* 0x000000147ea78981 */ /* 0x0000a4000c1e1100 */
[----:B0-----:R-:W-:Y:S02]  /*a130*/  @!P0 IMAD.MOV.U32 R126, RZ, RZ, R239 ;  /* 0x000000ffff7e8224 */ /* 0x001fe400078e00ef */
[----:B------:R-:W-:-:S05]  /*a140*/  @!P0 IMAD.MOV.U32 R127, RZ, RZ, R237 ;  /* 0x000000ffff7f8224 */ /* 0x000fca00078e00ed */
[----:B------:R0:W2:Y:S04]  /*a150*/  @!P0 LDG.E.U8 R163, desc[UR20][R126.64] ;  /* 0x000000147ea38981 */ /* 0x0000a8000c1e1100 */
[----:B------:R-:W0:Y:S04]  /*a160*/  LDL R126, [R1+0x4] ;  /* 0x00000400017e7983 */ /* 0x000e280000100800 */
[----:B------:R-:W0:Y:S04]  /*a170*/  LDL R127, [R1+0x8] ;  /* 0x00000800017f7983 */ /* 0x000e280000100800 */
[----:B------:R1:W-:Y:S04]  /*a180*/  STS.U8 [R91+UR9+0x2880], R161 ;  /* 0x002880a15b007988 */ /* 0x0003e80008000009 */
[----:B------:R3:W-:Y:S01]  /*a190*/  STS.U8 [R91+UR9+0x2a80], R128 ;  /* 0x002a80805b007988 */ /* 0x0007e20008000009 */
[----:B-1----:R-:W-:-:S02]  /*a1a0*/  PRMT R161, RZ, 0x7610, R161 ;  /* 0x00007610ffa17816 */ /* 0x002fc400000000a1 */
[----:B---3--:R-:W-:Y:S01]  /*a1b0*/  PRMT R128, RZ, 0x7610, R128 ;  /* 0x00007610ff807816 */ /* 0x008fe20000000080 */
[----:B------:R1:W-:Y:S04]  /*a1c0*/  STS.U8 [R91+UR9+0x2c80], R122 ;  /* 0x002c807a5b007988 */ /* 0x0003e80008000009 */
[----:B------:R3:W-:Y:S01]  /*a1d0*/  STS.U8 [R91+UR9+0x2e80], R125 ;  /* 0x002e807d5b007988 */ /* 0x0007e20008000009 */
[----:B-1----:R-:W-:Y:S02]  /*a1e0*/  PRMT R122, RZ, 0x7610, R122 ;  /* 0x00007610ff7a7816 */ /* 0x002fe4000000007a */
[----:B---3--:R-:W-:Y:S02]  /*a1f0*/  PRMT R125, RZ, 0x7610, R125 ;  /* 0x00007610ff7d7816 */ /* 0x008fe4000000007d */
[----:B0-----:R-:W-:-:S04]  /*a200*/  @!P0 LOP3.LUT R127, R127, R126, RZ, 0x3c, !PT ;  /* 0x0000007e7f7f8212 */ /* 0x001fc800078e3cff */
[----:B------:R-:W-:-:S04]  /*a210*/  @!P0 LOP3.LUT R126, R127, R126, RZ, 0x3c, !PT ;  /* 0x0000007e7f7e8212 */ /* 0x000fc800078e3cff */
[----:B------:R-:W-:-:S05]  /*a220*/  @!P0 LOP3.LUT R127, R127, R126, RZ, 0x3c, !PT ;  /* 0x0000007e7f7f8212 */ /* 0x000fca00078e3cff */
[----:B------:R0:W3:Y:S02]  /*a230*/  @!P0 LDG.E.U8 R161, desc[UR20][R126.64] ;  /* 0x000000147ea18981 */ /* 0x0000e4000c1e1100 */
        /* <DEDUP_REMOVED lines=11> */
[----:B------:R1:W-:Y:S02]  /*a2f0*/  STS.U8 [R91+UR9+0x3080], R130 ;  /* 0x003080825b007988 */ /* 0x0003e40008000009 */
[----:B-1----:R-:W-:-:S02]  /*a300*/  PRMT R130, RZ, 0x7610, R130 ;  /* 0x00007610ff827816 */ /* 0x002fc40000000082 */
[----:B------:R1:W-:Y:S02]  /*a310*/  STS.U8 [R91+UR9+0x3280], R133 ;  /* 0x003280855b007988 */ /* 0x0003e40008000009 */
[----:B-1----:R-:W1:Y:S01]  /*a320*/  S2R R133, SR_TID.X ;  /* 0x0000000000857919 */ /* 0x002e620000002100 */
[----:B0-----:R-:W-:-:S04]  /*a330*/  @!P0 LOP3.LUT R127, R127, R126, RZ, 0x3c, !PT ;  /* 0x0000007e7f7f8212 */ /* 0x001fc800078e3cff */
[----:B------:R-:W-:-:S04]  /*a340*/  @!P0 LOP3.LUT R126, R127, R126, RZ, 0x3c, !PT ;  /* 0x0000007e7f7e8212 */ /* 0x000fc800078e3cff */
[----:B------:R-:W-:-:S05]  /*a350*/  @!P0 LOP3.LUT R127, R127, R126, RZ, 0x3c, !PT ;  /* 0x0000007e7f7f8212 */ /* 0x000fca00078e3cff */
[----:B------:R0:W2:Y:S04]  /*a360*/  @!P0 LDG.E.U8 R130, desc[UR20][R126.64] ;  /* 0x000000147e828981 */ /* 0x0000a8000c1e1100 */
[----:B------:R-:W2:Y:S01]  /*a370*/  LDL.LU R126, [R1+0x18] ;  /* 0x00001800017e7983 */ /* 0x000ea20000300800 */
[----:B0-----:R-:W0:Y:S01]  /*a380*/  S2R R127, SR_TID.X ;  /* 0x00000000007f7919 */ /* 0x001e220000002100 */
[----:B-1----:R-:W-:Y:S02]  /*a390*/  LOP3.LUT R133, R133, 0x7f, RZ, 0xc0, !PT ;  /* 0x0000007f85857812 */ /* 0x002fe400078ec0ff */
[----:B------:R1:W5:Y:S02]  /*a3a0*/  LDL.LU R91, [R1+0x40] ;  /* 0x00004000015b7983 */ /* 0x0003640000300800 */
[----:B------:R-:W-:-:S05]  /*a3b0*/  LOP3.LUT R133, R133, 0x10, RZ, 0x3c, !PT ;  /* 0x0000001085857812 */ /* 0x000fca00078e3cff */
[----:B------:R-:W-:Y:S04]  /*a3c0*/  STS.U8 [R133+UR9+0x3480], R152 ;  /* 0x0034809885007988 */ /* 0x000fe80008000009 */
[----:B------:R0:W-:Y:S02]  /*a3d0*/  STS.U8 [R133+UR9+0x3680], R159 ;  /* 0x0036809f85007988 */ /* 0x0001e40008000009 */
[----:B0-----:R-:W-:-:S04]  /*a3e0*/  LOP3.LUT R127, R127, 0x7f, RZ, 0xc0, !PT ;  /* 0x0000007f7f7f7812 */ /* 0x001fc800078ec0ff */
[C---:B------:R-:W-:Y:S02]  /*a3f0*/  LOP3.LUT R159, R127.reuse, 0x10, RZ, 0x3c, !PT ;  /* 0x000000107f9f7812 */ /* 0x040fe400078e3cff */
[----:B------:R-:W-:-:S03]  /*a400*/  LOP3.LUT R152, R127, 0x20, RZ, 0x3c, !PT ;  /* 0x000000207f987812 */ /* 0x000fc600078e3cff */
[----:B------:R-:W-:Y:S04]  /*a410*/  STS.U8 [R159+UR9+0x3880], R166 ;  /* 0x003880a69f007988 */ /* 0x000fe80008000009 */
[----:B------:R-:W-:Y:S04]  /*a420*/  STS.U8 [R159+UR9+0x3a80], R172 ;  /* 0x003a80ac9f007988 */ /* 0x000fe80008000009 */
[----:B------:R-:W-:Y:S04]  /*a430*/  STS.U8 [R159+UR9+0x3c80], R178 ;  /* 0x003c80b29f007988 */ /* 0x000fe80008000009 */
[----:B------:R-:W-:Y:S01]  /*a440*/  STS.U8 [R159+UR9+0x3e80], R184 ;  /* 0x003e80b89f007988 */ /* 0x000fe20008000009 */
[----:B------:R-:W-:-:S03]  /*a450*/  LOP3.LUT R133, R127, 0x30, RZ, 0x3c, !PT ;  /* 0x000000307f857812 */ /* 0x000fc600078e3cff */
[----:B--2---:R-:W-:Y:S04]  /*a460*/  STS.U8 [R152+UR9+0x2100], R126 ;  /* 0x0021007e98007988 */ /* 0x004fe80008000009 */
[----:B------:R0:W-:Y:S04]  /*a470*/  STS.U8 [R152+UR9+0x2300], R92 ;  /* 0x0023005c98007988 */ /* 0x0001e80008000009 */
[----:B------:R2:W-:Y:S04]  /*a480*/  STS.U8 [R152+UR9+0x2500], R61 ;  /* 0x0025003d98007988 */ /* 0x0005e80008000009 */
[----:B------:R0:W-:Y:S04]  /*a490*/  STS.U8 [R152+UR9+0x2700], R62 ;  /* 0x0027003e98007988 */ /* 0x0001e80008000009 */
[----:B------:R-:W-:Y:S04]  /*a4a0*/  STS.U8 [R152+UR9+0x2900], R162 ;  /* 0x002900a298007988 */ /* 0x000fe80008000009 */
        /* <DEDUP_REMOVED lines=9> */
[----:B0-----:R1:W5:Y:S04]  /*a540*/  LDL.LU R92, [R1+0x3c] ;  /* 0x00003c00015c7983 */ /* 0x0013680000300800 */
[----:B------:R-:W-:Y:S04]  /*a550*/  STS.U8 [R152+UR9+0x3d00], R180 ;  /* 0x003d00b498007988 */ /* 0x000fe80008000009 */
[----:B--2---:R1:W5:Y:S04]  /*a560*/  LDL.LU R61, [R1+0x38] ;  /* 0x00003800013d7983 */ /* 0x0043680000300800 */
[----:B------:R-:W-:Y:S04]  /*a570*/  STS.U8 [R152+UR9+0x3f00], R186 ;  /* 0x003f00ba98007988 */ /* 0x000fe80008000009 */
[----:B------:R1:W5:Y:S04]  /*a580*/  LDL.LU R62, [R1+0x34] ;  /* 0x00003400013e7983 */ /* 0x0003680000300800 */
[----:B------:R0:W-:Y:S04]  /*a590*/  STS.U8 [R133+UR9+0x2180], R31 ;  /* 0x0021801f85007988 */ /* 0x0001e80008000009 */
[----:B------:R2:W-:Y:S04]  /*a5a0*/  STS.U8 [R133+UR9+0x2380], R32 ;  /* 0x0023802085007988 */ /* 0x0005e80008000009 */
[----:B------:R1:W-:Y:S04]  /*a5b0*/  STS.U8 [R133+UR9+0x2580], R0 ;  /* 0x0025800085007988 */ /* 0x0003e80008000009 */
[----:B0-----:R0:W5:Y:S04]  /*a5c0*/  LDL.LU R31, [R1+0x30] ;  /* 0x00003000011f7983 */ /* 0x0011680000300800 */
[----:B--2---:R0:W5:Y:S04]  /*a5d0*/  LDL.LU R32, [R1+0x2c] ;  /* 0x00002c0001207983 */ /* 0x0041680000300800 */
[----:B-1----:R0:W5:Y:S04]  /*a5e0*/  LDL.LU R0, [R1+0x28] ;  /* 0x0000280001007983 */ /* 0x0021680000300800 */
[----:B------:R1:W-:Y:S04]  /*a5f0*/  STS.U8 [R133+UR9+0x2780], R3 ;  /* 0x0027800385007988 */ /* 0x0003e80008000009 */
[----:B-1----:R0:W5:Y:S01]  /*a600*/  LDL.LU R3, [R1+0x24] ;  /* 0x0000240001037983 */ /* 0x0021620000300800 */
[----:B------:R-:W1:Y:S03]  /*a610*/  S2R R126, SR_TID.X ;  /* 0x00000000007e7919 */ /* 0x000e660000002100 */
[----:B------:R-:W-:Y:S04]  /*a620*/  STS.U8 [R133+UR9+0x2980], R157 ;  /* 0x0029809d85007988 */ /* 0x000fe80008000009 */
[----:B------:R-:W-:Y:S04]  /*a630*/  STS.U8 [R133+UR9+0x2b80], R119 ;  /* 0x002b807785007988 */ /* 0x000fe80008000009 */
[----:B------:R-:W-:Y:S04]  /*a640*/  STS.U8 [R133+UR9+0x2d80], R123 ;  /* 0x002d807b85007988 */ /* 0x000fe80008000009 */
[----:B------:R-:W-:Y:S04]  /*a650*/  STS.U8 [R133+UR9+0x2f80], R129 ;  /* 0x002f808185007988 */ /* 0x000fe80008000009 */
[----:B------:R-:W-:Y:S04]  /*a660*/  STS.U8 [R133+UR9+0x3180], R132 ;  /* 0x0031808485007988 */ /* 0x000fe80008000009 */
[----:B------:R-:W-:Y:S04]  /*a670*/  STS.U8 [R133+UR9+0x3380], R150 ;  /* 0x0033809685007988 */ /* 0x000fe80008000009 */
[----:B------:R-:W-:Y:S04]  /*a680*/  STS.U8 [R133+UR9+0x3580], R154 ;  /* 0x0035809a85007988 */ /* 0x000fe80008000009 */
[----:B------:R-:W-:Y:S01]  /*a690*/  STS.U8 [R133+UR9+0x3780], R164 ;  /* 0x003780a485007988 */ /* 0x000fe20008000009 */
[----:B-1----:R-:W-:-:S03]  /*a6a0*/  LOP3.LUT R127, R126, 0x7f, RZ, 0xc0, !PT ;  /* 0x0000007f7e7f7812 */ /* 0x002fc600078ec0ff */
        /* <DEDUP_REMOVED lines=22> */
[----:B------:R-:W-:Y:S04]  /*a810*/  STS.U8 [R133+UR9+0x5d80], R139 ;  /* 0x005d808b85007988 */ /* 0x000fe80008000009 */
[----:B------:R-:W-:Y:S04]  /*a820*/  STS.U8 [R121+UR9+0x5200], R138 ;  /* 0x0052008a79007988 */ /* 0x000fe80008000009 */
[----:B------:R-:W-:Y:S04]  /*a830*/  STS.U8 [R121+UR9+0x5600], R137 ;  /* 0x0056008979007988 */ /* 0x000fe80008000009 */
[----:B------:R-:W-:Y:S04]  /*a840*/  STS.U8 [R121+UR9+0x5a00], R136 ;  /* 0x005a008879007988 */ /* 0x000fe80008000009 */
[----:B------:R1:W-:Y:S04]  /*a850*/  STS.U8 [R121+UR9+0x5e00], R135 ;  /* 0x005e008779007988 */ /* 0x0003e80008000009 */
[----:B------:R-:W-:Y:S04]  /*a860*/  STS.U8 [R120+UR9+0x5280], R134 ;  /* 0x0052808678007988 */ /* 0x000fe80008000009 */
[----:B------:R-:W-:Y:S01]  /*a870*/  STS.U8 [R120+UR9+0x5680], R151 ;  /* 0x0056809778007988 */ /* 0x000fe20008000009 */
[----:B-1----:R-:W-:-:S03]  /*a880*/  LOP3.LUT R121, R127, 0x60, RZ, 0x3c, !PT ;  /* 0x000000607f797812 */ /* 0x002fc600078e3cff */
[----:B------:R-:W-:Y:S04]  /*a890*/  STS.U8 [R120+UR9+0x5a80], R148 ;  /* 0x005a809478007988 */ /* 0x000fe80008000009 */
[----:B----4-:R1:W-:Y:S04]  /*a8a0*/  STS.U8 [R120+UR9+0x5e80], R236 ;  /* 0x005e80ec78007988 */ /* 0x0103e80008000009 */
[----:B------:R0:W-:Y:S04]  /*a8b0*/  STS.U8 [R121+UR9+0x5300], R238 ;  /* 0x005300ee79007988 */ /* 0x0001e80008000009 */
[----:B------:R0:W-:Y:S01]  /*a8c0*/  STS.U8 [R121+UR9+0x5700], R167 ;  /* 0x005700a779007988 */ /* 0x0001e20008000009 */
[----:B-1----:R-:W-:-:S03]  /*a8d0*/  LOP3.LUT R120, R127, 0x70, RZ, 0x3c, !PT ;  /* 0x000000707f787812 */ /* 0x002fc600078e3cff */
[----:B------:R0:W-:Y:S04]  /*a8e0*/  STS.U8 [R121+UR9+0x5b00], R163 ;  /* 0x005b00a379007988 */ /* 0x0001e80008000009 */
[----:B---3--:R0:W-:Y:S04]  /*a8f0*/  STS.U8 [R121+UR9+0x5f00], R161 ;  /* 0x005f00a179007988 */ /* 0x0081e80008000009 */
[----:B------:R0:W-:Y:S04]  /*a900*/  STS.U8 [R120+UR9+0x5380], R128 ;  /* 0x0053808078007988 */ /* 0x0001e80008000009 */
[----:B------:R0:W-:Y:S04]  /*a910*/  STS.U8 [R120+UR9+0x5780], R122 ;  /* 0x0057807a78007988 */ /* 0x0001e80008000009 */
[----:B------:R0:W-:Y:S04]  /*a920*/  STS.U8 [R120+UR9+0x5b80], R125 ;  /* 0x005b807d78007988 */ /* 0x0001e80008000009 */
[----:B------:R0:W-:Y:S01]  /*a930*/  STS.U8 [R120+UR9+0x5f80], R130 ;  /* 0x005f808278007988 */ /* 0x0001e20008000009 */
[----:B------:R1:W-:Y:S06]  /*a940*/  MEMBAR.ALL.CTA ;  /* 0x0000000000007992 */ /* 0x0003ec0000008000 */
[----:B-1----:R-:W1:Y:S01]  /*a950*/  FENCE.VIEW.ASYNC.S ;  /* 0x00000000000073c6 */ /* 0x002e620000000000 */
[----:B------:R-:W-:Y:S01]  /*a960*/  ULEA UR6, UR23, UR9, 0x3 ;  /* 0x0000000917067291 */ /* 0x000fe2000f8e18ff */
[----:B------:R-:W-:-:S03]  /*a970*/  UMOV UR4, UR5 ;  /* 0x0000000500047c82 */ /* 0x000fc60008000000 */
[----:B------:R-:W-:Y:S01]  /*a980*/  UIADD3 UR6, UPT, UPT, UR6, 0x6000, URZ ;  /* 0x0000600006067890 */ /* 0x000fe2000fffe0ff */
[----:B-1----:R-:W-:Y:S06]  /*a990*/  BAR.SYNC.DEFER_BLOCKING 0x0 ;  /* 0x0000000000007b1d */ /* 0x002fec0000010000 */
[----:B0-----:R-:W-:Y:S05]  /*a9a0*/  BRA.U UP1, `(.L_x_9) ;  /* 0x0000000101487547 */ /* 0x001fea000b800000 */
[----:B------:R-:W-:Y:S01]  /*a9b0*/  UMOV UR13, 0x80004020 ;  /* 0x80004020000d7882 */ /* 0x000fe20000000000 */
[----:B------:R-:W-:Y:S01]  /*a9c0*/  UMOV UR15, 0x40004040 ;  /* 0x40004040000f7882 */ /* 0x000fe20000000000 */
[----:B------:R-:W-:Y:S01]  /*a9d0*/  UMOV UR16, 0x0 ;  /* 0x0000000000107882 */ /* 0x000fe20000000000 */
[----:B------:R-:W-:Y:S01]  /*a9e0*/  UMOV UR17, 0x4088490 ;  /* 0x0408849000117882 */ /* 0x000fe20000000000 */
[----:B------:R-:W-:Y:S01]  /*a9f0*/  UMOV UR40, 0x0 ;  /* 0x0000000000287882 */ /* 0x000fe20000000000 */
[----:B------:R-:W-:Y:S01]  /*aa00*/  UMOV UR41, 0x4088490 ;  /* 0x0408849000297882 */ /* 0x000fe20000000000 */
[----:B------:R-:W-:Y:S01]  /*aa10*/  UMOV UR42, 0x0 ;  /* 0x00000000002a7882 */ /* 0x000fe20000000000 */
[----:B------:R-:W-:Y:S01]  /*aa20*/  UMOV UR43, 0x4088490 ;  /* 0x04088490002b7882 */ /* 0x000fe20000000000 */
[----:B------:R-:W-:Y:S01]  /*aa30*/  UMOV UR7, URZ ;  /* 0x000000ff00077c82 */ /* 0x000fe20008000000 */
[----:B------:R0:W-:Y:S01]  /*aa40*/  UTCQMMA gdesc[UR12], gdesc[UR14], tmem[UR8], tmem[UR16], idesc[UR17], UPT ;  /* 0x00ff100e0c0075ea */ /* 0x0001e2000b800308 */
        /* <DEDUP_REMOVED lines=8> */
.L_x_9:
[----:B------:R-:W-:Y:S01]  /*aad0*/  UIADD3 UR23, UPT, UPT, UR23, 0x1, URZ ;  /* 0x0000000117177890 */ /* 0x000fe2000fffe0ff */
[----:B------:R-:W-:Y:S01]  /*aae0*/  IMAD.U32 R119, RZ, RZ, UR4 ;  /* 0x00000004ff777e24 */ /* 0x000fe2000f8e00ff */
[----:B------:R-:W-:Y:S02]  /*aaf0*/  UIADD3 UR19, UPT, UPT, UR19, -0x1, URZ ;  /* 0xffffffff13137890 */ /* 0x000fe4000fffe0ff */
[----:B------:R-:W-:Y:S02]  /*ab00*/  UISETP.GT.AND UP2, UPT, UR23, 0x1, UPT ;  /* 0x000000011700788c */ /* 0x000fe4000bf44270 */
[----:B------:R-:W-:Y:S02]  /*ab10*/  UIADD3 UR22, UPT, UPT, UR22, -0x80, URZ ;  /* 0xffffff8016167890 */ /* 0x000fe4000fffe0ff */
[----:B0-----:R-:W-:Y:S02]  /*ab20*/  USEL UR5, URZ, 0x1, !UP2 ;  /* 0x00000001ff057887 */ /* 0x001fe4000d000000 */
[----:B------:R-:W-:-:S02]  /*ab30*/  USEL UR23, UR23, URZ, !UP2 ;  /* 0x000000ff17177287 */ /* 0x000fc4000d000000 */
[----:B------:R-:W-:Y:S02]  /*ab40*/  UISETP.NE.U32.AND UP2, UPT, UR19, URZ, UPT ;  /* 0x000000ff1300728c */ /* 0x000fe4000bf45070 */
[----:B------:R-:W-:-:S07]  /*ab50*/  ULOP3.LUT UR5, UR4, UR5, URZ, 0x3c, !UPT ;  /* 0x0000000504057292 */ /* 0x000fce000f8e3cff */
[----:B------:R-:W-:Y:S05]  /*ab60*/  BRA.U UP2, `(.L_x_10) ;  /* 0xffffffbd02b07547 */ /* 0x000fea000b83ffff */
.L_x_7:
[----:B------:R-:W-:-:S09]  /*ab70*/  UISETP.GE.AND UP1, UPT, UR24, 0x80, UPT ;  /* 0x000000801800788c */ /* 0x000fd2000bf26270 */
[----:B------:R-:W-:Y:S05]  /*ab80*/  BRA.U !UP1, `(.L_x_11) ;  /* 0x0000000109107547 */ /* 0x000fea000b800000 */
[----:B------:R-:W-:-:S06]  /*ab90*/  USHF.L.U32 UR4, UR4, 0x1f, URZ ;  /* 0x0000001f04047899 */ /* 0x000fcc00080006ff */
[----:B-----5:R-:W-:-:S04]  /*aba0*/  IMAD.U32 R0, RZ, RZ, UR4 ;  /* 0x00000004ff007e24 */ /* 0x020fc8000f8e00ff */
[----:B------:R-:W1:Y:S02]  /*abb0*/  SYNCS.PHASECHK.TRANS64.TRYWAIT P0, [UR6], R0 ;  /* 0x00000000ff0075a7 */ /* 0x000e640008001106 */
[----:B-1----:R-:W-:Y:S05]  /*abc0*/  @!P0 BRA `(.L_x_12) ;  /* 0x0000000c00d88947 */ /* 0x002fea0003800000 */
.L_x_11:
[----:B------:R-:W2:Y:S01]  /*abd0*/  LDL.LU R26, [R1+0x1c] ;  /* 0x00001c00011a7983 */ /* 0x000ea20000300800 */
[----:B------:R-:W1:Y:S03]  /*abe0*/  LDCU UR4, c[0x0][0x3b4] ;  /* 0x00007680ff0477ac */ /* 0x000e660008000800 */
[----:B------:R-:W1:Y:S01]  /*abf0*/  LDL.LU R25, [R1+0x20] ;  /* 0x0000200001197983 */ /* 0x000e620000300800 */
[----:B------:R-:W3:Y:S01]  /*ac00*/  LDCU.128 UR12, c[0x0][0x390] ;  /* 0x00007200ff0c77ac */ /* 0x000ee20008000c00 */
[----:B------:R-:W-:Y:S06]  /*ac10*/  BAR.SYNC.DEFER_BLOCKING 0x0 ;  /* 0x0000000000007b1d */ /* 0x000fec0000010000 */
[----:B------:R-:W4:Y:S01]  /*ac20*/  S2R R27, SR_TID.X ;  /* 0x00000000001b7919 */ /* 0x000f220000002100 */
[----:B------:R-:W0:Y:S01]  /*ac30*/  S2R R28, SR_CgaCtaId ;  /* 0x00000000001c7919 */ /* 0x000e220000008800 */
[----:B------:R-:W3:Y:S02]  /*ac40*/  @!P3 SYNCS.CCTL.IV [UR9+0x6000] ;  /* 0x00600000ff00b9b1 */ /* 0x000ee40008000009 */
[----:B---3--:R-:W-:Y:S06]  /*ac50*/  BAR.SYNC.DEFER_BLOCKING 0x0 ;  /* 0x0000000000007b1d */ /* 0x008fec0000010000 */
[----:B------:R-:W-:Y:S01]  /*ac60*/  LDTM.16dp32bit_t0_t15.x16 R4, tmem[UR10] ;  /* 0x0000000a000479ee */ /* 0x000fe20008a00000 */
[----:B------:R-:W3:Y:S01]  /*ac70*/  LDTM.16dp32bit_t16_t31.x16 R4, tmem[UR10+0x10] ;  /* 0x0000100a000479ee */ /* 0x000ee20008a20000 */
[C---:B----45:R-:W-:Y:S01]  /*ac80*/  IMAD.SHL.U32 R3, R27.reuse, 0x10, RZ ;  /* 0x000000101b037824 */ /* 0x070fe200078e00ff */
[--C-:B------:R-:W-:Y:S01]  /*ac90*/  SHF.R.S32.HI R23, RZ, 0x5, R27.reuse ;  /* 0x00000005ff177819 */ /* 0x100fe2000001141b */
[C---:B------:R-:W-:Y:S01]  /*aca0*/  IMAD.SHL.U32 R0, R27.reuse, 0x20, RZ ;  /* 0x000000201b007824 */ /* 0x040fe200078e00ff */
[----:B------:R-:W-:Y:S01]  /*acb0*/  SHF.R.S32.HI R24, RZ, 0x2, R27 ;  /* 0x00000002ff187819 */ /* 0x000fe2000001141b */
[----:B------:R-:W-:Y:S01]  /*acc0*/  IMAD.SHL.U32 R21, R27, 0x4, RZ ;  /* 0x000000041b157824 */ /* 0x000fe200078e00ff */
[----:B------:R-:W-:-:S02]  /*acd0*/  LOP3.LUT R2, R3, 0x30, RZ, 0xc0, !PT ;  /* 0x0000003003027812 */ /* 0x000fc400078ec0ff */
[----:B------:R-:W-:Y:S02]  /*ace0*/  LOP3.LUT R0, R0, 0x300, RZ, 0xc0, !PT ;  /* 0x0000030000007812 */ /* 0x000fe400078ec0ff */
[----:B------:R-:W-:Y:S01]  /*acf0*/  LOP3.LUT R22, R2, 0x1c0, R21, 0xf8, !PT ;  /* 0x000001c002167812 */ /* 0x000fe200078ef815 */
[----:B------:R-:W-:Y:S01]  /*ad00*/  IMAD.SHL.U32 R2, R27, 0x2, RZ ;  /* 0x000000021b027824 */ /* 0x000fe200078e00ff */
[----:B------:R-:W-:Y:S01]  /*ad10*/  LOP3.LUT R3, R0, 0x70, R3, 0xf8, !PT ;  /* 0x0000007000037812 */ /* 0x000fe200078ef803 */
[----:B------:R-:W4:Y:S01]  /*ad20*/  @!P3 SYNCS.CCTL.IV [UR9+0x6008] ;  /* 0x00600800ff00b9b1 */ /* 0x000f220008000009 */
[----:B------:R-:W-:Y:S01]  /*ad30*/  SGXT R0, R23, 0x1 ;  /* 0x000000011700781a */ /* 0x000fe20000000200 */
[----:B------:R-:W-:Y:S01]  /*ad40*/  NOP ;  /* 0x0000000000007918 */ /* 0x000fe20000000000 */
[----:B------:R-:W-:Y:S02]  /*ad50*/  LOP3.LUT R2, R2, 0x80, RZ, 0xc0, !PT ;  /* 0x0000008002027812 */ /* 0x000fe400078ec0ff */
[----:B---3--:R-:W-:-:S02]  /*ad60*/  F2FP.SATFINITE.E5M2.F32.PACK_AB_MERGE_C R4, R5, R4, RZ ;  /* 0x000000040504723e */ /* 0x008fc400048060ff */
[----:B------:R-:W-:Y:S01]  /*ad70*/  F2FP.SATFINITE.E5M2.F32.PACK_AB_MERGE_C R8, R9, R8, RZ ;  /* 0x000000080908723e */ /* 0x000fe200048060ff */
[----:B------:R-:W3:Y:S01]  /*ad80*/  LDC R23, c[0x0][0x3b8] ;  /* 0x0000ee00ff177b82 */ /* 0x000ee20000000800 */
[----:B------:R-:W-:Y:S02]  /*ad90*/  F2FP.SATFINITE.E5M2.F32.PACK_AB_MERGE_C R6, R7, R6, RZ ;  /* 0x000000060706723e */ /* 0x000fe400048060ff */
[----:B------:R-:W-:Y:S02]  /*ada0*/  LOP3.LUT R3, R3, 0x1040, R0, 0x78, !PT ;  /* 0x0000104003037812 */ /* 0x000fe400078e7800 */
[----:B------:R-:W-:Y:S02]  /*adb0*/  LOP3.LUT R4, R4, 0xffff, RZ, 0xc0, !PT ;  /* 0x0000ffff04047812 */ /* 0x000fe400078ec0ff */
[----:B------:R-:W-:Y:S02]  /*adc0*/  LOP3.LUT R8, R8, 0xffff, RZ, 0xc0, !PT ;  /* 0x0000ffff08087812 */ /* 0x000fe400078ec0ff */
[----:B------:R-:W-:-:S02]  /*add0*/  LOP3.LUT R5, R6, 0xffff, RZ, 0xc0, !PT ;  /* 0x0000ffff06057812 */ /* 0x000fc400078ec0ff */
[----:B------:R-:W-:Y:S02]  /*ade0*/  F2FP.SATFINITE.E5M2.F32.PACK_AB_MERGE_C R12, R13, R12, RZ ;  /* 0x0000000c0d0c723e */ /* 0x000fe400048060ff */
[----:B------:R-:W-:Y:S02]  /*adf0*/  F2FP.SATFINITE.E5M2.F32.PACK_AB_MERGE_C R14, R15, R14, RZ ;  /* 0x0000000e0f0e723e */ /* 0x000fe400048060ff */
[----:B------:R-:W-:Y:S02]  /*ae00*/  F2FP.SATFINITE.E5M2.F32.PACK_AB_MERGE_C R16, R17, R16, RZ ;  /* 0x000000101110723e */ /* 0x000fe400048060ff */
[----:B------:R-:W-:Y:S02]  /*ae10*/  IADD3 R9, PT, PT, R3, UR9, R2 ;  /* 0x0000000903097c10 */ /* 0x000fe4000fffe002 */
[----:B------:R-:W-:Y:S02]  /*ae20*/  PRMT R0, R8, 0x3340, R1 ;  /* 0x0000334008007816 */ /* 0x000fe40000000001 */
[----:B------:R-:W-:-:S02]  /*ae30*/  PRMT R3, R4, 0x3340, R5 ;  /* 0x0000334004037816 */ /* 0x000fc40000000005 */
[----:B------:R-:W-:Y:S02]  /*ae40*/  F2FP.SATFINITE.E5M2.F32.PACK_AB_MERGE_C R10, R11, R10, RZ ;  /* 0x0000000a0b0a723e */ /* 0x000fe400048060ff */
[----:B------:R-:W-:Y:S02]  /*ae50*/  LOP3.LUT R12, R12, 0xffff, RZ, 0xc0, !PT ;  /* 0x0000ffff0c0c7812 */ /* 0x000fe400078ec0ff */
[----:B------:R-:W-:Y:S02]  /*ae60*/  LOP3.LUT R11, R14, 0xffff, RZ, 0xc0, !PT ;  /* 0x0000ffff0e0b7812 */ /* 0x000fe400078ec0ff */
[----:B------:R-:W-:Y:S02]  /*ae70*/  LOP3.LUT R16, R16, 0xffff, RZ, 0xc0, !PT ;  /* 0x0000ffff10107812 */ /* 0x000fe400078ec0ff */
[----:B------:R-:W-:Y:S02]  /*ae80*/  PRMT R7, R3, 0x5410, R0 ;  /* 0x0000541003077816 */ /* 0x000fe40000000000 */
[----:B------:R-:W-:-:S02]  /*ae90*/  SHF.R.U32.HI R0, RZ, 0x8, R4 ;  /* 0x00000008ff007819 */ /* 0x000fc40000011604 */
[----:B------:R-:W-:Y:S02]  /*aea0*/  SHF.R.U32.HI R2, RZ, 0x8, R5 ;  /* 0x00000008ff027819 */ /* 0x000fe40000011605 */
[----:B------:R-:W-:Y:S02]  /*aeb0*/  SHF.R.U32.HI R3, RZ, 0x8, R8 ;  /* 0x00000008ff037819 */ /* 0x000fe40000011608 */
[----:B------:R-:W-:Y:S02]  /*aec0*/  SHF.R.U32.HI R4, RZ, 0x8, R12 ;  /* 0x00000008ff047819 */ /* 0x000fe4000001160c */
[--C-:B------:R-:W-:Y:S02]  /*aed0*/  SHF.R.U32.HI R5, RZ, 0x8, R11.reuse ;  /* 0x00000008ff057819 */ /* 0x100fe4000001160b */
[----:B------:R-:W-:Y:S02]  /*aee0*/  SHF.R.U32.HI R6, RZ, 0x8, R16 ;  /* 0x00000008ff067819 */ /* 0x000fe40000011610 */
[----:B------:R-:W-:-:S02]  /*aef0*/  PRMT R13, R12, 0x3340, R11 ;  /* 0x000033400c0d7816 */ /* 0x000fc4000000000b */
[----:B------:R-:W-:Y:S01]  /*af00*/  LOP3.LUT R11, R0, 0xffff, RZ, 0xc0, !PT ;  /* 0x0000ffff000b7812 */ /* 0x000fe200078ec0ff */
[----:B------:R-:W-:Y:S01]  /*af10*/  IMAD.SHL.U32 R0, R27, 0x40, RZ ;  /* 0x000000401b007824 */ /* 0x000fe200078e00ff */
[----:B------:R-:W-:Y:S02]  /*af20*/  LOP3.LUT R2, R2, 0xffff, RZ, 0xc0, !PT ;  /* 0x0000ffff02027812 */ /* 0x000fe400078ec0ff */
[----:B------:R-:W-:Y:S02]  /*af30*/  LOP3.LUT R3, R3, 0xffff, RZ, 0xc0, !PT ;  /* 0x0000ffff03037812 */ /* 0x000fe400078ec0ff */
[----:B------:R-:W-:Y:S02]  /*af40*/  LOP3.LUT R4, R4, 0xffff, RZ, 0xc0, !PT ;  /* 0x0000ffff04047812 */ /* 0x000fe400078ec0ff */
[----:B------:R-:W-:Y:S02]  /*af50*/  LOP3.LUT R5, R5, 0xffff, RZ, 0xc0, !PT ;  /* 0x0000ffff05057812 */ /* 0x000fe400078ec0ff */
[----:B------:R-:W-:-:S02]  /*af60*/  LOP3.LUT R6, R6, 0xffff, RZ, 0xc0, !PT ;  /* 0x0000ffff06067812 */ /* 0x000fc400078ec0ff */
[----:B------:R-:W-:Y:S02]  /*af70*/  PRMT R2, R11, 0x3340, R2 ;  /* 0x000033400b027816 */ /* 0x000fe40000000002 */
[----:B------:R-:W-:Y:S02]  /*af80*/  F2FP.SATFINITE.E5M2.F32.PACK_AB_MERGE_C R18, R19, R18, RZ ;  /* 0x000000121312723e */ /* 0x000fe400048060ff */
[----:B------:R-:W-:Y:S02]  /*af90*/  PRMT R8, R16, 0x3340, R1 ;  /* 0x0000334010087816 */ /* 0x000fe40000000001 */
[----:B------:R-:W-:Y:S02]  /*afa0*/  PRMT R3, R3, 0x3340, R20 ;  /* 0x0000334003037816 */ /* 0x000fe40000000014 */
[----:B------:R-:W-:Y:S02]  /*afb0*/  PRMT R11, R4, 0x3340, R5 ;  /* 0x00003340040b7816 */ /* 0x000fe40000000005 */
[----:B------:R-:W-:-:S02]  /*afc0*/  PRMT R6, R6, 0x3340, R1 ;  /* 0x0000334006067816 */ /* 0x000fc40000000001 */
[----:B------:R-:W-:Y:S02]  /*afd0*/  PRMT R5, R13, 0x5410, R8 ;  /* 0x000054100d057816 */ /* 0x000fe40000000008 */
[----:B------:R-:W-:Y:S02]  /*afe0*/  PRMT R3, R2, 0x5410, R3 ;  /* 0x0000541002037816 */ /* 0x000fe40000000003 */
[----:B------:R-:W-:Y:S02]  /*aff0*/  LOP3.LUT R10, R10, 0xffff, RZ, 0xc0, !PT ;  /* 0x0000ffff0a0a7812 */ /* 0x000fe400078ec0ff */
[----:B------:R-:W-:Y:S02]  /*b000*/  PRMT R11, R11, 0x5410, R6 ;  /* 0x000054100b0b7816 */ /* 0x000fe40000000006 */
[----:B------:R-:W-:Y:S02]  /*b010*/  LOP3.LUT R18, R18, 0xffff, RZ, 0xc0, !PT ;  /* 0x0000ffff12127812 */ /* 0x000fe400078ec0ff */
[----:B------:R-:W-:-:S02]  /*b020*/  PRMT R12, R7, 0x4210, R10 ;  /* 0x00004210070c7816 */ /* 0x000fc4000000000a */
[----:B------:R-:W-:Y:S02]  /*b030*/  PRMT R13, R3, 0x5210, R10 ;  /* 0x00005210030d7816 */ /* 0x000fe4000000000a */
[--C-:B------:R-:W-:Y:S02]  /*b040*/  PRMT R14, R5, 0x4210, R18.reuse ;  /* 0x00004210050e7816 */ /* 0x100fe40000000012 */
[----:B------:R-:W-:Y:S02]  /*b050*/  PRMT R15, R11, 0x5210, R18 ;  /* 0x000052100b0f7816 */ /* 0x000fe40000000012 */
[----:B------:R-:W-:Y:S02]  /*b060*/  SGXT R21, R24, 0x1 ;  /* 0x000000011815781a */ /* 0x000fe40000000200 */
[----:B------:R-:W-:Y:S01]  /*b070*/  LOP3.LUT R0, R0, 0x200, RZ, 0xc0, !PT ;  /* 0x0000020000007812 */ /* 0x000fe200078ec0ff */
[----:B----4-:R-:W-:Y:S01]  /*b080*/  STSM.16.M88.4 [R9], R12 ;  /* 0x0000000c09007844 */ /* 0x010fe20000000200 */
[----:B------:R-:W-:-:S02]  /*b090*/  LOP3.LUT R21, R22, 0x1040, R21, 0x78, !PT ;  /* 0x0000104016157812 */ /* 0x000fc400078e7815 */
[----:B------:R-:W-:Y:S02]  /*b0a0*/  SHF.R.U32.HI R3, RZ, 0x6, R27 ;  /* 0x00000006ff037819 */ /* 0x000fe4000001161b */
[----:B------:R-:W-:Y:S01]  /*b0b0*/  IADD3 R4, PT, PT, R21, UR9, R0 ;  /* 0x0000000915047c10 */ /* 0x000fe2000fffe000 */
[----:B------:R-:W-:Y:S01]  /*b0c0*/  BAR.SYNC.DEFER_BLOCKING 0x0 ;  /* 0x0000000000007b1d */ /* 0x000fe20000010000 */
[----:B0-----:R-:W-:Y:S01]  /*b0d0*/  IMAD.SHL.U32 R0, R28, 0x20, RZ ;  /* 0x000000201c007824 */ /* 0x001fe200078e00ff */
[----:B------:R-:W-:-:S04]  /*b0e0*/  SGXT.U32 R3, R3, 0x1 ;  /* 0x000000010303781a */ /* 0x000fc80000000000 */
[----:B------:R-:W-:Y:S01]  /*b0f0*/  LOP3.LUT R2, R0, 0x60, RZ, 0xc0, !PT ;  /* 0x0000006000027812 */ /* 0x000fe200078ec0ff */
[----:B------:R-:W0:Y:S02]  /*b100*/  LDSM.16.M88.4 R4, [R4] ;  /* 0x000000000404783b */ /* 0x000e240000000200 */
[C---:B0-----:R-:W-:Y:S02]  /*b110*/  PRMT R13, R4.reuse, 0x7770, RZ ;  /* 0x00007770040d7816 */ /* 0x041fe400000000ff */
[C---:B------:R-:W-:Y:S02]  /*b120*/  PRMT R15, R4.reuse, 0x7771, RZ ;  /* 0x00007771040f7816 */ /* 0x040fe400000000ff */
[C---:B------:R-:W-:Y:S02]  /*b130*/  PRMT R17, R4.reuse, 0x7772, RZ ;  /* 0x0000777204117816 */ /* 0x040fe400000000ff */
[----:B------:R-:W-:Y:S02]  /*b140*/  PRMT R19, R4, 0x7773, RZ ;  /* 0x0000777304137816 */ /* 0x000fe400000000ff */
[----:B--2---:R-:W-:Y:S01]  /*b150*/  LOP3.LUT R14, R26, R3, R2, 0xfe, !PT ;  /* 0x000000031a0e7212 */ /* 0x004fe200078efe02 */
[C---:B-1----:R-:W-:Y:S01]  /*b160*/  IMAD R0, R25.reuse, UR4, RZ ;  /* 0x0000000419007c24 */ /* 0x042fe2000f8e02ff */
[----:B------:R-:W-:-:S03]  /*b170*/  ISETP.GE.AND P0, PT, R25, UR14, PT ;  /* 0x0000000e19007c0c */ /* 0x000fc6000bf06270 */
[C---:B---3--:R-:W-:Y:S01]  /*b180*/  IMAD R3, R14.reuse, R23, RZ ;  /* 0x000000170e037224 */ /* 0x048fe200078e02ff */
[----:B------:R-:W-:Y:S02]  /*b190*/  LOP3.LUT R2, R14, 0x4, RZ, 0xfc, !PT ;  /* 0x000000040e027812 */ /* 0x000fe400078efcff */
[----:B------:R-:W-:Y:S02]  /*b1a0*/  IADD3 R21, P1, PT, R0, UR12, RZ ;  /* 0x0000000c00157c10 */ /* 0x000fe4000ff3e0ff */
[C---:B------:R-:W-:Y:S02]  /*b1b0*/  LOP3.LUT R8, R14.reuse, 0x2, RZ, 0xfc, !PT ;  /* 0x000000020e087812 */ /* 0x040fe400078efcff */
[----:B------:R-:W-:Y:S02]  /*b1c0*/  ISETP.LT.AND P5, PT, R14, UR15, !P0 ;  /* 0x0000000f0e007c0c */ /* 0x000fe4000c7a1270 */
[----:B------:R-:W-:Y:S02]  /*b1d0*/  ISETP.LT.AND P3, PT, R2, UR15, !P0 ;  /* 0x0000000f02007c0c */ /* 0x000fe4000c761270 */
[----:B------:R-:W-:Y:S01]  /*b1e0*/  LEA.HI.X.SX32 R27, R0, UR13, 0x1, P1 ;  /* 0x0000000d001b7c11 */ /* 0x000fe200088f0eff */
[----:B------:R-:W-:Y:S01]  /*b1f0*/  IMAD R0, R23, 0x2, R3 ;  /* 0x0000000217007824 */ /* 0x000fe200078e0203 */
[----:B------:R-:W-:-:S02]  /*b200*/  ISETP.LT.AND P4, PT, R8, UR15, !P0 ;  /* 0x0000000f08007c0c */ /* 0x000fc4000c781270 */
[----:B------:R-:W-:Y:S01]  /*b210*/  IADD3 R2, P1, PT, R3, R21, RZ ;  /* 0x0000001503027210 */ /* 0x000fe20007f3e0ff */
[----:B------:R-:W-:Y:S01]  /*b220*/  IMAD R11, R23, 0x2, R0 ;  /* 0x00000002170b7824 */ /* 0x000fe200078e0200 */
[C---:B------:R-:W-:Y:S02]  /*b230*/  LOP3.LUT R8, R14.reuse, 0x8, RZ, 0xfc, !PT ;  /* 0x000000080e087812 */ /* 0x040fe400078efcff */
[----:B------:R-:W-:Y:S02]  /*b240*/  LEA.HI.X.SX32 R3, R3, R27, 0x1, P1 ;  /* 0x0000001b03037211 */ /* 0x000fe400008f0eff */
[----:B------:R-:W-:Y:S02]  /*b250*/  LOP3.LUT R9, R14, 0x6, RZ, 0xfc, !PT ;  /* 0x000000060e097812 */ /* 0x000fe400078efcff */
[----:B------:R-:W-:Y:S01]  /*b260*/  ISETP.LT.AND P1, PT, R8, UR15, !P0 ;  /* 0x0000000f08007c0c */ /* 0x000fe2000c721270 */
[----:B------:R0:W-:Y:S01]  /*b270*/  @P5 STG.E.U8 desc[UR20][R2.64], R13 ;  /* 0x0000000d02005986 */ /* 0x0001e2000c101114 */
[----:B------:R-:W-:-:S02]  /*b280*/  IADD3 R8, P6, PT, R0, R21, RZ ;  /* 0x0000001500087210 */ /* 0x000fc40007fde0ff */
[----:B------:R-:W-:Y:S02]  /*b290*/  LOP3.LUT R10, R14, 0xa, RZ, 0xfc, !PT ;  /* 0x0000000a0e0a7812 */ /* 0x000fe400078efcff */
[----:B------:R-:W-:Y:S02]  /*b2a0*/  ISETP.LT.AND P2, PT, R9, UR15, !P0 ;  /* 0x0000000f09007c0c */ /* 0x000fe4000c741270 */
[----:B------:R-:W-:Y:S01]  /*b2b0*/  LEA.HI.X.SX32 R9, R0, R27, 0x1, P6 ;  /* 0x0000001b00097211 */ /* 0x000fe200030f0eff */
[----:B------:R-:W-:Y:S01]  /*b2c0*/  IMAD R0, R23, 0x2, R11 ;  /* 0x0000000217007824 */ /* 0x000fe200078e020b */
[----:B------:R-:W-:Y:S02]  /*b2d0*/  ISETP.LT.AND P5, PT, R10, UR15, !P0 ;  /* 0x0000000f0a007c0c */ /* 0x000fe4000c7a1270 */
[----:B------:R-:W-:Y:S01]  /*b2e0*/  LOP3.LUT R12, R14, 0xc, RZ, 0xfc, !PT ;  /* 0x0000000c0e0c7812 */ /* 0x000fe200078efcff */
[----:B------:R1:W-:Y:S01]  /*b2f0*/  @P4 STG.E.U8 desc[UR20][R8.64], R15 ;  /* 0x0000000f08004986 */ /* 0x0003e2000c101114 */
[----:B------:R-:W-:-:S02]  /*b300*/  IADD3 R10, P6, PT, R11, R21, RZ ;  /* 0x000000150b0a7210 */ /* 0x000fc40007fde0ff */
[----:B------:R-:W-:Y:S01]  /*b310*/  ISETP.LT.AND P4, PT, R12, UR15, !P0 ;  /* 0x0000000f0c007c0c */ /* 0x000fe2000c781270 */
[----:B------:R-:W-:Y:S01]  /*b320*/  IMAD R12, R23, 0x2, R0 ;  /* 0x00000002170c7824 */ /* 0x000fe200078e0200 */
[----:B------:R-:W-:Y:S02]  /*b330*/  LEA.HI.X.SX32 R11, R11, R27, 0x1, P6 ;  /* 0x0000001b0b0b7211 */ /* 0x000fe400030f0eff */
[----:B0-----:R-:W-:Y:S02]  /*b340*/  IADD3 R2, P6, PT, R0, R21, RZ ;  /* 0x0000001500027210 */ /* 0x001fe40007fde0ff */
[----:B------:R-:W-:Y:S01]  /*b350*/  LOP3.LUT R13, R14, 0xe, RZ, 0xfc, !PT ;  /* 0x0000000e0e0d7812 */ /* 0x000fe200078efcff */
[----:B------:R-:W-:Y:S01]  /*b360*/  @P3 STG.E.U8 desc[UR20][R10.64], R17 ;  /* 0x000000110a003986 */ /* 0x000fe2000c101114 */
[----:B------:R-:W-:Y:S01]  /*b370*/  LEA.HI.X.SX32 R3, R0, R27, 0x1, P6 ;  /* 0x0000001b00037211 */ /* 0x000fe200030f0eff */
[----:B------:R-:W-:Y:S01]  /*b380*/  IMAD R0, R23, 0x2, R12 ;  /* 0x0000000217007824 */ /* 0x000fe200078e020c */
[----:B-1----:R-:W-:-:S02]  /*b390*/  IADD3 R8, P6, PT, R12, R21, RZ ;  /* 0x000000150c087210 */ /* 0x002fc40007fde0ff */
[----:B------:R-:W-:Y:S01]  /*b3a0*/  LOP3.LUT R4, R14, 0x10, RZ, 0xfc, !PT ;  /* 0x000000100e047812 */ /* 0x000fe200078efcff */
[----:B------:R0:W-:Y:S01]  /*b3b0*/  @P2 STG.E.U8 desc[UR20][R2.64], R19 ;  /* 0x0000001302002986 */ /* 0x0001e2000c101114 */
[----:B------:R-:W-:Y:S02]  /*b3c0*/  LEA.HI.X.SX32 R9, R12, R27, 0x1, P6 ;  /* 0x0000001b0c097211 */ /* 0x000fe400030f0eff */
[----:B------:R-:W-:Y:S02]  /*b3d0*/  PRMT R15, R5, 0x7770, RZ ;  /* 0x00007770050f7816 */ /* 0x000fe400000000ff */
[----:B------:R-:W-:Y:S02]  /*b3e0*/  ISETP.LT.AND P3, PT, R13, UR15, !P0 ;  /* 0x0000000f0d007c0c */ /* 0x000fe4000c761270 */
[----:B------:R-:W-:Y:S01]  /*b3f0*/  ISETP.LT.AND P2, PT, R4, UR15, !P0 ;  /* 0x0000000f04007c0c */ /* 0x000fe2000c741270 */
[----:B------:R-:W-:Y:S01]  /*b400*/  IMAD R4, R23, 0x2, R0 ;  /* 0x0000000217047824 */ /* 0x000fe200078e0200 */
[----:B------:R-:W-:Y:S01]  /*b410*/  LOP3.LUT R13, R14, 0x12, RZ, 0xfc, !PT ;  /* 0x000000120e0d7812 */ /* 0x000fe200078efcff */
[----:B------:R1:W-:Y:S01]  /*b420*/  @P1 STG.E.U8 desc[UR20][R8.64], R15 ;  /* 0x0000000f08001986 */ /* 0x0003e2000c101114 */
[----:B------:R-:W-:-:S02]  /*b430*/  IADD3 R12, P6, PT, R0, R21, RZ ;  /* 0x00000015000c7210 */ /* 0x000fc40007fde0ff */
[----:B------:R-:W-:Y:S02]  /*b440*/  ISETP.LT.AND P1, PT, R13, UR15, !P0 ;  /* 0x0000000f0d007c0c */ /* 0x000fe4000c721270 */
[----:B------:R-:W-:Y:S01]  /*b450*/  LEA.HI.X.SX32 R13, R0, R27, 0x1, P6 ;  /* 0x0000001b000d7211 */ /* 0x000fe200030f0eff */
[----:B------:R-:W-:Y:S01]  /*b460*/  IMAD R0, R23, 0x2, R4 ;  /* 0x0000000217007824 */ /* 0x000fe200078e0204 */
[----:B0-----:R-:W-:Y:S02]  /*b470*/  IADD3 R2, P6, PT, R4, R21, RZ ;  /* 0x0000001504027210 */ /* 0x001fe40007fde0ff */
[C---:B------:R-:W-:Y:S02]  /*b480*/  PRMT R11, R5.reuse, 0x7771, RZ ;  /* 0x00007771050b7816 */ /* 0x040fe400000000ff */
[----:B------:R-:W-:Y:S02]  /*b490*/  LOP3.LUT R10, R14, 0x14, RZ, 0xfc, !PT ;  /* 0x000000140e0a7812 */ /* 0x000fe400078efcff */
[----:B------:R-:W-:Y:S01]  /*b4a0*/  LEA.HI.X.SX32 R3, R4, R27, 0x1, P6 ;  /* 0x0000001b04037211 */ /* 0x000fe200030f0eff */
[----:B------:R0:W-:Y:S01]  /*b4b0*/  @P5 STG.E.U8 desc[UR20][R12.64], R11 ;  /* 0x0000000b0c005986 */ /* 0x0001e2000c101114 */
[----:B------:R-:W-:-:S02]  /*b4c0*/  PRMT R17, R5, 0x7772, RZ ;  /* 0x0000777205117816 */ /* 0x000fc400000000ff */
[----:B-1----:R-:W-:Y:S02]  /*b4d0*/  IADD3 R8, P6, PT, R0, R21, RZ ;  /* 0x0000001500087210 */ /* 0x002fe40007fde0ff */
[----:B------:R-:W-:Y:S01]  /*b4e0*/  ISETP.LT.AND P5, PT, R10, UR15, !P0 ;  /* 0x0000000f0a007c0c */ /* 0x000fe2000c7a1270 */
[C---:B------:R-:W-:Y:S01]  /*b4f0*/  IMAD R10, R23.reuse, 0x2, R0 ;  /* 0x00000002170a7824 */ /* 0x040fe200078e0200 */
[----:B------:R-:W-:Y:S01]  /*b500*/  LOP3.LUT R4, R14, 0x16, RZ, 0xfc, !PT ;  /* 0x000000160e047812 */ /* 0x000fe200078efcff */
[----:B------:R1:W-:Y:S01]  /*b510*/  @P4 STG.E.U8 desc[UR20][R2.64], R17 ;  /* 0x0000001102004986 */ /* 0x0003e2000c101114 */
[----:B------:R-:W-:Y:S01]  /*b520*/  LEA.HI.X.SX32 R9, R0, R27, 0x1, P6 ;  /* 0x0000001b00097211 */ /* 0x000fe200030f0eff */
[----:B------:R-:W-:Y:S01]  /*b530*/  IMAD R0, R23, 0x2, R10 ;  /* 0x0000000217007824 */ /* 0x000fe200078e020a */
[----:B------:R-:W-:Y:S02]  /*b540*/  PRMT R15, R5, 0x7773, RZ ;  /* 0x00007773050f7816 */ /* 0x000fe400000000ff */
[----:B------:R-:W-:Y:S01]  /*b550*/  ISETP.LT.AND P4, PT, R4, UR15, !P0 ;  /* 0x0000000f04007c0c */ /* 0x000fe2000c781270 */
[----:B0-----:R-:W-:Y:S01]  /*b560*/  IMAD R11, R23, 0x2, R0 ;  /* 0x00000002170b7824 */ /* 0x001fe200078e0200 */
[----:B------:R-:W-:Y:S01]  /*b570*/  LOP3.LUT R5, R14, 0x18, RZ, 0xfc, !PT ;  /* 0x000000180e057812 */ /* 0x000fe200078efcff */
[----:B------:R0:W-:Y:S01]  /*b580*/  @P3 STG.E.U8 desc[UR20][R8.64], R15 ;  /* 0x0000000f08003986 */ /* 0x0001e2000c101114 */
[----:B------:R-:W-:-:S02]  /*b590*/  IADD3 R4, P6, PT, R10, R21, RZ ;  /* 0x000000150a047210 */ /* 0x000fc40007fde0ff */
[----:B------:R-:W-:Y:S02]  /*b5a0*/  ISETP.LT.AND P3, PT, R5, UR15, !P0 ;  /* 0x0000000f05007c0c */ /* 0x000fe4000c761270 */
[----:B------:R-:W-:Y:S02]  /*b5b0*/  LEA.HI.X.SX32 R5, R10, R27, 0x1, P6 ;  /* 0x0000001b0a057211 */ /* 0x000fe400030f0eff */
[----:B-1----:R-:W-:Y:S02]  /*b5c0*/  IADD3 R2, P6, PT, R0, R21, RZ ;  /* 0x0000001500027210 */ /* 0x002fe40007fde0ff */
[----:B------:R-:W-:Y:S02]  /*b5d0*/  PRMT R17, R6, 0x7770, RZ ;  /* 0x0000777006117816 */ /* 0x000fe400000000ff */
[----:B------:R-:W-:Y:S01]  /*b5e0*/  LEA.HI.X.SX32 R3, R0, R27, 0x1, P6 ;  /* 0x0000001b00037211 */ /* 0x000fe200030f0eff */
[C---:B------:R-:W-:Y:S01]  /*b5f0*/  IMAD R0, R23.reuse, 0x2, R11 ;  /* 0x0000000217007824 */ /* 0x040fe200078e020b */
[----:B------:R-:W-:Y:S01]  /*b600*/  PRMT R19, R6, 0x7771, RZ ;  /* 0x0000777106137816 */ /* 0x000fe200000000ff */
[----:B------:R1:W-:Y:S01]  /*b610*/  @P2 STG.E.U8 desc[UR20][R4.64], R17 ;  /* 0x0000001104002986 */ /* 0x0003e2000c101114 */
[C---:B------:R-:W-:Y:S01]  /*b620*/  LOP3.LUT R10, R14.reuse, 0x1a, RZ, 0xfc, !PT ;  /* 0x0000001a0e0a7812 */ /* 0x040fe200078efcff */
[----:B------:R-:W-:Y:S01]  /*b630*/  IMAD R13, R23, 0x2, R0 ;  /* 0x00000002170d7824 */ /* 0x000fe200078e0200 */
[----:B0-----:R-:W-:Y:S01]  /*b640*/  LOP3.LUT R15, R14, 0x1c, RZ, 0xfc, !PT ;  /* 0x0000001c0e0f7812 */ /* 0x001fe200078efcff */
[----:B------:R0:W-:Y:S01]  /*b650*/  @P1 STG.E.U8 desc[UR20][R2.64], R19 ;  /* 0x0000001302001986 */ /* 0x0001e2000c101114 */
[----:B------:R-:W-:-:S02]  /*b660*/  ISETP.LT.AND P2, PT, R10, UR15, !P0 ;  /* 0x0000000f0a007c0c */ /* 0x000fc4000c741270 */
[CC--:B------:R-:W-:Y:S02]  /*b670*/  IADD3 R8, P1, PT, R11.reuse, R21.reuse, RZ ;  /* 0x000000150b087210 */ /* 0x0c0fe40007f3e0ff */
[C---:B------:R-:W-:Y:S02]  /*b680*/  IADD3 R10, P6, PT, R0.reuse, R21, RZ ;  /* 0x00000015000a7210 */ /* 0x040fe40007fde0ff */
[-C--:B------:R-:W-:Y:S02]  /*b690*/  LEA.HI.X.SX32 R9, R11, R27.reuse, 0x1, P1 ;  /* 0x0000001b0b097211 */ /* 0x080fe400008f0eff */
[----:B------:R-:W-:Y:S01]  /*b6a0*/  LEA.HI.X.SX32 R11, R0, R27, 0x1, P6 ;  /* 0x0000001b000b7211 */ /* 0x000fe200030f0eff */
[----:B------:R-:W-:Y:S01]  /*b6b0*/  IMAD R0, R23, 0x2, R13 ;  /* 0x0000000217007824 */ /* 0x000fe200078e020d */
[----:B------:R-:W-:Y:S02]  /*b6c0*/  IADD3 R12, P6, PT, R13, R21, RZ ;  /* 0x000000150d0c7210 */ /* 0x000fe40007fde0ff */
[----:B------:R-:W-:Y:S01]  /*b6d0*/  LOP3.LUT R14, R14, 0x1e, RZ, 0xfc, !PT ;  /* 0x0000001e0e0e7812 */ /* 0x000fe200078efcff */
[----:B-1----:R-:W-:Y:S01]  /*b6e0*/  IMAD R5, R23, 0x2, R0 ;  /* 0x0000000217057824 */ /* 0x002fe200078e0200 */
[----:B------:R-:W-:-:S02]  /*b6f0*/  LEA.HI.X.SX32 R13, R13, R27, 0x1, P6 ;  /* 0x0000001b0d0d7211 */ /* 0x000fc400030f0eff */
[C---:B0-----:R-:W-:Y:S02]  /*b700*/  IADD3 R2, P6, PT, R0.reuse, R21, RZ ;  /* 0x0000001500027210 */ /* 0x041fe40007fde0ff */
[----:B------:R-:W-:Y:S02]  /*b710*/  ISETP.LT.AND P1, PT, R15, UR15, !P0 ;  /* 0x0000000f0f007c0c */ /* 0x000fe4000c721270 */
[----:B------:R-:W-:Y:S01]  /*b720*/  LEA.HI.X.SX32 R3, R0, R27, 0x1, P6 ;  /* 0x0000001b00037211 */ /* 0x000fe200030f0eff */
[----:B------:R-:W-:Y:S01]  /*b730*/  IMAD R0, R23, 0x2, R5 ;  /* 0x0000000217007824 */ /* 0x000fe200078e0205 */
[----:B------:R-:W-:Y:S02]  /*b740*/  IADD3 R4, P6, PT, R5, R21, RZ ;  /* 0x0000001505047210 */ /* 0x000fe40007fde0ff */
[----:B------:R-:W-:Y:S02]  /*b750*/  ISETP.LT.AND P0, PT, R14, UR15, !P0 ;  /* 0x0000000f0e007c0c */ /* 0x000fe4000c701270 */
[----:B------:R-:W-:-:S02]  /*b760*/  PRMT R15, R6, 0x7772, RZ ;  /* 0x00007772060f7816 */ /* 0x000fc400000000ff */
[----:B------:R-:W-:Y:S02]  /*b770*/  PRMT R17, R6, 0x7773, RZ ;  /* 0x0000777306117816 */ /* 0x000fe400000000ff */
[----:B------:R-:W-:Y:S01]  /*b780*/  LEA.HI.X.SX32 R5, R5, R27, 0x1, P6 ;  /* 0x0000001b05057211 */ /* 0x000fe200030f0eff */
[----:B------:R0:W-:Y:S01]  /*b790*/  @P5 STG.E.U8 desc[UR20][R8.64], R15 ;  /* 0x0000000f08005986 */ /* 0x0001e2000c101114 */
[----:B------:R-:W-:Y:S02]  /*b7a0*/  IADD3 R6, P6, PT, R0, R21, RZ ;  /* 0x0000001500067210 */ /* 0x000fe40007fde0ff */
[C---:B------:R-:W-:Y:S01]  /*b7b0*/  PRMT R19, R7.reuse, 0x7770, RZ ;  /* 0x0000777007137816 */ /* 0x040fe200000000ff */
[----:B------:R0:W-:Y:S01]  /*b7c0*/  @P4 STG.E.U8 desc[UR20][R10.64], R17 ;  /* 0x000000110a004986 */ /* 0x0001e2000c101114 */
[C---:B------:R-:W-:Y:S02]  /*b7d0*/  PRMT R21, R7.reuse, 0x7771, RZ ;  /* 0x0000777107157816 */ /* 0x040fe400000000ff */
[C---:B------:R-:W-:Y:S01]  /*b7e0*/  PRMT R23, R7.reuse, 0x7772, RZ ;  /* 0x0000777207177816 */ /* 0x040fe200000000ff */
[----:B------:R0:W-:Y:S01]  /*b7f0*/  @P3 STG.E.U8 desc[UR20][R12.64], R19 ;  /* 0x000000130c003986 */ /* 0x0001e2000c101114 */
[----:B------:R-:W-:-:S02]  /*b800*/  PRMT R25, R7, 0x7773, RZ ;  /* 0x0000777307197816 */ /* 0x000fc400000000ff */
[----:B------:R-:W-:Y:S01]  /*b810*/  LEA.HI.X.SX32 R7, R0, R27, 0x1, P6 ;  /* 0x0000001b00077211 */ /* 0x000fe200030f0eff */
[----:B------:R0:W-:Y:S04]  /*b820*/  @P2 STG.E.U8 desc[UR20][R2.64], R21 ;  /* 0x0000001502002986 */ /* 0x0001e8000c101114 */
[----:B------:R0:W-:Y:S04]  /*b830*/  @P1 STG.E.U8 desc[UR20][R4.64], R23 ;  /* 0x0000001704001986 */ /* 0x0001e8000c101114 */
[----:B------:R0:W-:Y:S01]  /*b840*/  @P0 STG.E.U8 desc[UR20][R6.64], R25 ;  /* 0x0000001906000986 */ /* 0x0001e2000c101114 */
[----:B------:R-:W-:Y:S06]  /*b850*/  BAR.SYNC.DEFER_BLOCKING 0x0 ;  /* 0x0000000000007b1d */ /* 0x000fec0000010000 */
[----:B------:R-:W-:Y:S05]  /*b860*/  BRA.U UP0, `(.L_x_13) ;  /* 0x00000001009c7547 */ /* 0x000fea000b800000 */
[----:B------:R-:W1:Y:S01]  /*b870*/  S2UR UR5, SR_CgaCtaId ;  /* 0x00000000000579c3 */ /* 0x000e620000008800 */
[----:B------:R-:W-:Y:S01]  /*b880*/  NOP ;  /* 0x0000000000007918 */ /* 0x000fe20000000000 */
[----:B------:R-:W-:Y:S01]  /*b890*/  UMOV UR4, 0x50 ;  /* 0x0000005000047882 */ /* 0x000fe20000000000 */
[----:B------:R-:W-:Y:S02]  /*b8a0*/  IMAD.U32 R0, RZ, RZ, UR8 ;  /* 0x00000008ff007e24 */ /* 0x000fe4000f8e00ff */
[----:B0-----:R-:W-:-:S03]  /*b8b0*/  IMAD.MOV.U32 R3, RZ, RZ, 0x1 ;  /* 0x00000001ff037424 */ /* 0x001fc600078e00ff */
[----:B------:R-:W-:-:S04]  /*b8c0*/  LOP3.LUT R0, R0, 0xffff, RZ, 0xc0, !PT ;  /* 0x0000ffff00007812 */ /* 0x000fc800078ec0ff */
[----:B------:R-:W-:-:S05]  /*b8d0*/  SHF.R.U32.HI R0, RZ, 0x5, R0 ;  /* 0x00000005ff007819 */ /* 0x000fca0000011600 */
[----:B------:R-:W-:Y:S01]  /*b8e0*/  VIADD R2, R0, 0x10 ;  /* 0x0000001000027836 */ /* 0x000fe20000000000 */
[----:B------:R-:W-:Y:S01]  /*b8f0*/  SHF.L.U32 R0, R3, R0, RZ ;  /* 0x0000000003007219 */ /* 0x000fe200000006ff */
[----:B-1----:R-:W-:-:S03]  /*b900*/  ULEA UR6, UR5, UR4, 0x18 ;  /* 0x0000000405067291 */ /* 0x002fc6000f8ec0ff */
[----:B------:R-:W-:-:S04]  /*b910*/  SHF.L.U32 R3, R3, R2, RZ ;  /* 0x0000000203037219 */ /* 0x000fc800000006ff */
[----:B------:R-:W-:Y:S02]  /*b920*/  LOP3.LUT R0, R3, R0, RZ, 0xfc, !PT ;  /* 0x0000000003007212 */ /* 0x000fe400078efcff */
[----:B------:R-:W0:Y:S02]  /*b930*/  LDS R5, [UR6] ;  /* 0x00000006ff057984 */ /* 0x000e240008000800 */
[C---:B------:R-:W-:Y:S02]  /*b940*/  LOP3.LUT R2, R0.reuse, 0xffff, RZ, 0xc0, !PT ;  /* 0x0000ffff00027812 */ /* 0x040fe400078ec0ff */
[----:B0-----:R-:W-:-:S04]  /*b950*/  LOP3.LUT R3, R0, 0xffff, R5, 0x80, !PT ;  /* 0x0000ffff00037812 */ /* 0x001fc800078e8005 */
[----:B------:R-:W-:-:S13]  /*b960*/  ISETP.NE.AND P0, PT, R3, R2, PT ;  /* 0x000000020300720c */ /* 0x000fda0003f05270 */
[----:B------:R-:W-:Y:S05]  /*b970*/  @P0 BRA `(.L_x_14) ;  /* 0x0000000000500947 */ /* 0x000fea0003800000 */
[----:B------:R-:W-:Y:S02]  /*b980*/  SHF.R.U32.HI R5, RZ, 0x10, R5 ;  /* 0x00000010ff057819 */ /* 0x000fe40000011605 */
[----:B------:R-:W-:-:S04]  /*b990*/  SHF.R.U32.HI R2, RZ, 0x10, R0 ;  /* 0x00000010ff027819 */ /* 0x000fc80000011600 */
[----:B------:R-:W-:-:S04]  /*b9a0*/  LOP3.LUT R5, R5, R2, RZ, 0xc0, !PT ;  /* 0x0000000205057212 */ /* 0x000fc800078ec0ff */
[----:B------:R-:W-:-:S13]  /*b9b0*/  ISETP.NE.AND P0, PT, R5, R2, PT ;  /* 0x000000020500720c */ /* 0x000fda0003f05270 */
[----:B------:R-:W-:Y:S05]  /*b9c0*/  @P0 BRA `(.L_x_15) ;  /* 0x0000000000300947 */ /* 0x000fea0003800000 */
[----:B------:R-:W-:Y:S01]  /*b9d0*/  R2UR UR4, R0 ;  /* 0x00000000000472ca */ /* 0x000fe200000e0000 */
[----:B------:R-:W-:Y:S01]  /*b9e0*/  VOTEU.ANY UR5, UPT, PT ;  /* 0x0000000000057886 */ /* 0x000fe200038e0100 */
[----:B------:R-:W0:Y:S01]  /*b9f0*/  S2R R0, SR_LANEID ;  /* 0x0000000000007919 */ /* 0x000e220000000000 */
[----:B------:R-:W-:-:S10]  /*ba00*/  UFLO.U32 UR5, UR5 ;  /* 0x00000005000572bd */ /* 0x000fd400080e0000 */
[----:B------:R-:W-:-:S06]  /*ba10*/  ULOP3.LUT UR4, URZ, UR4, URZ, 0x33, !UPT ;  /* 0x00000004ff047292 */ /* 0x000fcc000f8e33ff */
[----:B------:R-:W-:-:S04]  /*ba20*/  IMAD.U32 R2, RZ, RZ, UR4 ;  /* 0x00000004ff027e24 */ /* 0x000fc8000f8e00ff */
[----:B------:R-:W1:Y:S02]  /*ba30*/  REDUX UR7, R2 ;  /* 0x00000000020773c4 */ /* 0x000e640000000000 */
[----:B------:R2:W-:Y:S01]  /*ba40*/  UTCATOMSWS.AND URZ, UR4 ;  /* 0x0000000400ff79e3 */ /* 0x0005e20008000000 */
[----:B0-----:R-:W-:Y:S01]  /*ba50*/  ISETP.EQ.U32.AND P0, PT, R0, UR5, PT ;  /* 0x0000000500007c0c */ /* 0x001fe2000bf02070 */
[----:B-1----:R-:W-:-:S12]  /*ba60*/  IMAD.U32 R0, RZ, RZ, UR7 ;  /* 0x00000007ff007e24 */ /* 0x002fd8000f8e00ff */
[----:B------:R2:W-:Y:S01]  /*ba70*/  @P0 ATOMS.AND RZ, [UR6], R0 ;  /* 0x00000000ffff098c */ /* 0x0005e2000a800006 */
[----:B------:R-:W-:Y:S05]  /*ba80*/  BRA `(.L_x_13) ;  /* 0x0000000000147947 */ /* 0x000fea0003800000 */
.L_x_15:
[----:B------:R-:W-:-:S07]  /*ba90*/  MOV R2, 0xbab0 ;  /* 0x0000bab000027802 */ /* 0x000fce0000000f00 */
[----:B------:R-:W-:Y:S05]  /*baa0*/  CALL.REL.NOINC `($__internal_0_$__cuda_sm10x_tcgen05_guardrail_trap_col_being_dealloced_not_returned_by_alloc) ;  /* 0x00000000002c7944 */ /* 0x000fea0003c00000 */
[----:B------:R-:W-:Y:S05]  /*bab0*/  BRA `(.L_x_13) ;  /* 0x0000000000087947 */ /* 0x000fea0003800000 */
.L_x_14:
[----:B------:R-:W-:-:S07]  /*bac0*/  MOV R2, 0xbae0 ;  /* 0x0000bae000027802 */ /* 0x000fce0000000f00 */
[----:B------:R-:W-:Y:S05]  /*bad0*/  CALL.REL.NOINC `($__internal_2_$__cuda_sm10x_tcgen05_guardrail_trap_unallocated_columns_being_dealloced) ;  /* 0x0000000000387944 */ /* 0x000fea0003c00000 */
.L_x_13:
[----:B------:R-:W-:Y:S01]  /*bae0*/  NOP ;  /* 0x0000000000007918 */ /* 0x000fe20000000000 */
[----:B--2---:R-:W-:Y:S05]  /*baf0*/  EXIT ;  /* 0x000000000000794d */ /* 0x004fea0003800000 */
.L_x_8:
[----:B------:R-:W0:Y:S02]  /*bb00*/  SYNCS.PHASECHK.TRANS64.TRYWAIT P1, [UR6], R119 ;  /* 0x00000077ff0075a7 */ /* 0x000e240008021106 */
[----:B0-----:R-:W-:Y:S05]  /*bb10*/  @!P1 BRA `(.L_x_8) ;  /* 0xfffffffc00f89947 */ /* 0x001fea000383ffff */
[----:B------:R-:W-:Y:S05]  /*bb20*/  BRA `(.L_x_16) ;  /* 0xffffffbc003c7947 */ /* 0x000fea000383ffff */
.L_x_12:
[----:B------:R-:W1:Y:S02]  /*bb30*/  SYNCS.PHASECHK.TRANS64.TRYWAIT P0, [UR6], R0 ;  /* 0x00000000ff0075a7 */ /* 0x000e640008001106 */
[----:B-1----:R-:W-:Y:S05]  /*bb40*/  @!P0 BRA `(.L_x_12) ;  /* 0xfffffffc00f88947 */ /* 0x002fea000383ffff */
[----:B------:R-:W-:Y:S05]  /*bb50*/  BRA `(.L_x_11) ;  /* 0xfffffff0001c7947 */ /* 0x000fea000383ffff */
        .weak           $__internal_0_$__cuda_sm10x_tcgen05_guardrail_trap_col_being_dealloced_not_returned_by_alloc
        .type           $__internal_0_$__cuda_sm10x_tcgen05_guardrail_trap_col_being_dealloced_not_returned_by_alloc,@function
        .size           $__internal_0_$__cuda_sm10x_tcgen05_guardrail_trap_col_being_dealloced_not_returned_by_alloc,($__internal_1_$__cuda_sm10x_tcgen05_guardrail_trap_phase_invalid_during_alloc - $__internal_0_$__cuda_sm10x_tcgen05_guardrail_trap_col_being_dealloced_not_returned_by_alloc)
$__internal_0_$__cuda_sm10x_tcgen05_guardrail_trap_col_being_dealloced_not_returned_by_alloc:
[----:B------:R-:W-:Y:S05]  /*bb60*/  BPT.TRAP 0x1 ;  /* 0x000000040000795c */ /* 0x000fea0000300000 */
[----:B------:R-:W-:-:S04]  /*bb70*/  IMAD.MOV.U32 R3, RZ, RZ, 0x0 ;  /* 0x00000000ff037424 */ /* 0x000fc800078e00ff */
[----:B------:R-:W-:Y:S05]  /*bb80*/  RET.REL.NODEC R2 `(matmul_kernel) ;  /* 0xffffff44021c7950 */ /* 0x000fea0003c3ffff */
        .weak           $__internal_1_$__cuda_sm10x_tcgen05_guardrail_trap_phase_invalid_during_alloc
        .type           $__internal_1_$__cuda_sm10x_tcgen05_guardrail_trap_phase_invalid_during_alloc,@function
        .size           $__internal_1_$__cuda_sm10x_tcgen05_guardrail_trap_phase_invalid_during_alloc,($__internal_2_$__cuda_sm10x_tcgen05_guardrail_trap_unallocated_columns_being_dealloced - $__internal_1_$__cuda_sm10x_tcgen05_guardrail_trap_phase_invalid_during_alloc)
$__internal_1_$__cuda_sm10x_tcgen05_guardrail_trap_phase_invalid_during_alloc:
[----:B------:R-:W-:Y:S05]  /*bb90*/  BPT.TRAP 0x1 ;  /* 0x000000040000795c */ /* 0x000fea0000300000 */
[----:B------:R-:W-:-:S04]  /*bba0*/  IMAD.MOV.U32 R3, RZ, RZ, 0x0 ;  /* 0x00000000ff037424 */ /* 0x000fc800078e00ff */
[----:B------:R-:W-:Y:S05]  /*bbb0*/  RET.REL.NODEC R2 `(matmul_kernel) ;  /* 0xffffff4402107950 */ /* 0x000fea0003c3ffff */
        .weak           $__internal_2_$__cuda_sm10x_tcgen05_guardrail_trap_unallocated_columns_being_dealloced
        .type           $__internal_2_$__cuda_sm10x_tcgen05_guardrail_trap_unallocated_columns_being_dealloced,@function
        .size           $__internal_2_$__cuda_sm10x_tcgen05_guardrail_trap_unallocated_columns_being_dealloced,(.L_x_20 - $__internal_2_$__cuda_sm10x_tcgen05_guardrail_trap_unallocated_columns_being_dealloced)
$__internal_2_$__cuda_sm10x_tcgen05_guardrail_trap_unallocated_columns_being_dealloced:
[----:B------:R-:W-:Y:S05]  /*bbc0*/  BPT.TRAP 0x1 ;  /* 0x000000040000795c */ /* 0x000fea0000300000 */
[----:B------:R-:W-:-:S04]  /*bbd0*/  IMAD.MOV.U32 R3, RZ, RZ, 0x0 ;  /* 0x00000000ff037424 */ /* 0x000fc800078e00ff */
[----:B------:R-:W-:Y:S05]  /*bbe0*/  RET.REL.NODEC R2 `(matmul_kernel) ;  /* 0xffffff4402047950 */ /* 0x000fea0003c3ffff */
.L_x_17:
[----:B------:R-:W-:-:S00]  /*bbf0*/  BRA `(.L_x_17) ;  /* 0xfffffffc00fc7947 */ /* 0x000fc0000383ffff */
[----:B------:R-:W-:-:S00]  /*bc00*/  NOP ;  /* 0x0000000000007918 */ /* 0x000fc00000000000 */
[----:B------:R-:W-:-:S00]  /*bc10*/  NOP ;  /* 0x0000000000007918 */ /* 0x000fc00000000000 */
[----:B------:R-:W-:-:S00]  /*bc20*/  NOP ;  /* 0x0000000000007918 */ /* 0x000fc00000000000 */
[----:B------:R-:W-:-:S00]  /*bc30*/  NOP ;  /* 0x0000000000007918 */ /* 0x000fc00000000000 */
[----:B------:R-:W-:-:S00]  /*bc40*/  NOP ;  /* 0x0000000000007918 */ /* 0x000fc00000000000 */
[----:B------:R-:W-:-:S00]  /*bc50*/  NOP ;  /* 0x0000000000007918 */ /* 0x000fc00000000000 */
[----:B------:R-:W-:-:S00]  /*bc60*/  NOP ;  /* 0x0000000000007918 */ /* 0x000fc00000000000 */
[----:B------:R-:W-:-:S00]  /*bc70*/  NOP ;  /* 0x0000000000007918 */ /* 0x000fc00000000000 */
.L_x_20:


//--------------------- .nv.shared.matmul_kernel  --------------------------
	.section	.nv.shared.matmul_kernel,"aw",@nobits
	.sectionflags	@""
	.align	16
	.zero		1024


//--------------------- .nv.shared.reserved.0     --------------------------
	.section	.nv.shared.reserved.0,"aw",@nobits
	.align	8
	.weak		__nv_reservedSMEM_offset_0_alias
	.size		__nv_reservedSMEM_offset_0_alias, 0, 64
	.other		__nv_reservedSMEM_offset_0_alias,@"STO_CUDA_RESERVED_SHARED STV_DEFAULT"
__nv_reservedSMEM_offset_0_alias:
	.zero		0
.nv.shared.reserved.0:
	.zero		64
	.weak		__nv_reservedSMEM_allocation_phase
	.type		__nv_reservedSMEM_allocation_phase,@object
	.size		__nv_reservedSMEM_allocation_phase,(.L_0 - __nv_reservedSMEM_allocation_phase)
__nv_reservedSMEM_allocation_phase:
	.zero		1
.L_0:
	.zero		7
	.weak		__nv_reservedSMEM_devtool_atexit_pc
	.type		__nv_reservedSMEM_devtool_atexit_pc,@object
	.size		__nv_reservedSMEM_devtool_atexit_pc,(__nv_reservedSMEM_allocation_mask - __nv_reservedSMEM_devtool_atexit_pc)
__nv_reservedSMEM_devtool_atexit_pc:
	.zero		8
	.weak		__nv_reservedSMEM_allocation_mask
	.type		__nv_reservedSMEM_allocation_mask,@object
	.size		__nv_reservedSMEM_allocation_mask,(.L_2 - __nv_reservedSMEM_allocation_mask)
__nv_reservedSMEM_allocation_mask:
	.zero		4
.L_2:


//--------------------- .nv.constant0.matmul_kernel --------------------------
	.section	.nv.constant0.matmul_kernel,"a",@progbits
	.sectionflags	@""
	.align	4
.nv.constant0.matmul_kernel:
	.zero		976


//--------------------- SYMBOLS --------------------------

	.type		.nv.reservedSmem.offset0,@object
	.size		.nv.reservedSmem.offset0,0x4
	.type		.nv.reservedSmem.cap,@object
	.size		.nv.reservedSmem.cap,0x4
